	.target	sm_100a

	.elftype	@"ET_EXEC"


//--------------------- .note.nv.tkinfo           --------------------------
	.section	.note.nv.tkinfo,"",@"SHT_NOTE"
	.sectionflags	@"SHF_NOTE_NV_TKINFO"
	.tkinfo
        /*0018*/ 	.word	0x00000002
        /*0030*/ 	.string	""
        /*0030*/ 	.string	"ptxas"
        /*0030*/ 	.string	"Cuda compilation tools, release 13.0, V13.0.88"
        /*0030*/ 	.string	"Build cuda_13.0.r13.0/compiler.36424714_0"
        /*0030*/ 	.string	"-arch sm_100a -m 64 "



//--------------------- .note.nv.cuinfo           --------------------------
	.section	.note.nv.cuinfo,"",@"SHT_NOTE"
	.sectionflags	@"SHF_NOTE_NV_CUINFO"
        /*0018*/ 	.short	0x0002
        /*001a*/ 	.short	0x0064
        /*001c*/ 	.short	0x0082
	.zero		2


//--------------------- .nv.info                  --------------------------
	.section	.nv.info,"",@"SHT_CUDA_INFO"
	.align	4


	//----- nvinfo : EIATTR_REGCOUNT
	.align		4
        /*0000*/ 	.byte	0x04, 0x2f
        /*0002*/ 	.short	(.L_20 - .L_19)
	.align		4
.L_19:
        /*0004*/ 	.word	index@(_ZN7cutlass13device_kernelINS_4gemm6kernel13GemmUniversalIN4cute5tupleIJiiiiEEENS1_10collective13CollectiveMmaINS1_35MainloopSm100TmaUmmaWarpSpecializedILi5ELi2ELi4ENS5_IJNS4_1CILi1EEESB_SB_EEEEENS5_IJNSA_ILi64EEENSA_ILi256EEENSA_ILi128EEEEEENS_12float_e5m2_tENS5_IJlSB_lEEESI_SJ_NS4_8TiledMMAINS4_8MMA_AtomIJNS4_10MMA_TraitsINS4_19SM100_MMA_F8F6F4_SSEJSI_SI_fSE_SF_NS4_17integral_constantINS4_4UMMA5MajorELSQ_0EEESR_NSO_INSP_7ScaleInELSS_0EEEST_EEEEEENS4_6LayoutISC_NS5_IJNSA_ILi0EEESX_SX_EEEEENS5_IJNS4_10UnderscoreES10_S10_EEEEENS4_13SM90_TMA_LOADENS4_14ComposedLayoutINS4_7SwizzleILi3ELi4ELi3EEENS4_18smem_ptr_flag_bitsILi8EEENSW_INS5_IJNSA_ILi8EEESG_EEENS5_IJSG_SB_EEEEEEEvNS4_8identityES13_S1D_vS1E_EENS_8epilogue10collective18CollectiveEpilogueINS1G_23Sm100TmaWarpSpecializedILi4ELi2ELi32ELb0ELb0EEEJSH_NS5_IJNSW_ISE_SB_EES1L_EEESI_SJ_SI_SJ_NS1G_6fusion15FusionCallbacksIS1K_NS1N_17LinearCombinationISI_fSI_fLNS_15FloatRoundStyleE2EEESH_S1M_JEEENS4_5SM1004TMEM4LOAD26SM100_TMEM_LOAD_16dp32b32xES13_NS14_INS15_ILi2ELi4ELi3EEES18_NSW_INS5_IJS19_SE_EEENS5_IJSE_SB_EEEEEEENS4_39AutoVectorizingCopyWithAssumedAlignmentILi128EEENS4_14SM90_TMA_STOREES21_S23_S23_EEEvvEEEEvNT_6ParamsE)
        /*0008*/ 	.word	0x00000079


	//----- nvinfo : EIATTR_FRAME_SIZE
	.align		4
.L_20:
        /*000c*/ 	.byte	0x04, 0x11
        /*000e*/ 	.short	(.L_22 - .L_21)
	.align		4
.L_21:
        /*0010*/ 	.word	index@($__internal_2_$__cuda_sm10x_tcgen05_guardrail_trap_unallocated_columns_being_dealloced)
        /*0014*/ 	.word	0x00000000


	//----- nvinfo : EIATTR_FRAME_SIZE
	.align		4
.L_22:
        /*0018*/ 	.byte	0x04, 0x11
        /*001a*/ 	.short	(.L_24 - .L_23)
	.align		4
.L_23:
        /*001c*/ 	.word	index@($__internal_1_$__cuda_sm10x_tcgen05_guardrail_trap_phase_invalid_during_alloc)
        /*0020*/ 	.word	0x00000000


	//----- nvinfo : EIATTR_FRAME_SIZE
	.align		4
.L_24:
        /*0024*/ 	.byte	0x04, 0x11
        /*0026*/ 	.short	(.L_26 - .L_25)
	.align		4
.L_25:
        /*0028*/ 	.word	index@($__internal_0_$__cuda_sm10x_tcgen05_guardrail_trap_col_being_dealloced_not_returned_by_alloc)
        /*002c*/ 	.word	0x00000000


	//----- nvinfo : EIATTR_FRAME_SIZE
	.align		4
.L_26:
        /*0030*/ 	.byte	0x04, 0x11
        /*0032*/ 	.short	(.L_28 - .L_27)
	.align		4
.L_27:
        /*0034*/ 	.word	index@(_ZN7cutlass13device_kernelINS_4gemm6kernel13GemmUniversalIN4cute5tupleIJiiiiEEENS1_10collective13CollectiveMmaINS1_35MainloopSm100TmaUmmaWarpSpecializedILi5ELi2ELi4ENS5_IJNS4_1CILi1EEESB_SB_EEEEENS5_IJNSA_ILi64EEENSA_ILi256EEENSA_ILi128EEEEEENS_12float_e5m2_tENS5_IJlSB_lEEESI_SJ_NS4_8TiledMMAINS4_8MMA_AtomIJNS4_10MMA_TraitsINS4_19SM100_MMA_F8F6F4_SSEJSI_SI_fSE_SF_NS4_17integral_constantINS4_4UMMA5MajorELSQ_0EEESR_NSO_INSP_7ScaleInELSS_0EEEST_EEEEEENS4_6LayoutISC_NS5_IJNSA_ILi0EEESX_SX_EEEEENS5_IJNS4_10UnderscoreES10_S10_EEEEENS4_13SM90_TMA_LOADENS4_14ComposedLayoutINS4_7SwizzleILi3ELi4ELi3EEENS4_18smem_ptr_flag_bitsILi8EEENSW_INS5_IJNSA_ILi8EEESG_EEENS5_IJSG_SB_EEEEEEEvNS4_8identityES13_S1D_vS1E_EENS_8epilogue10collective18CollectiveEpilogueINS1G_23Sm100TmaWarpSpecializedILi4ELi2ELi32ELb0ELb0EEEJSH_NS5_IJNSW_ISE_SB_EES1L_EEESI_SJ_SI_SJ_NS1G_6fusion15FusionCallbacksIS1K_NS1N_17LinearCombinationISI_fSI_fLNS_15FloatRoundStyleE2EEESH_S1M_JEEENS4_5SM1004TMEM4LOAD26SM100_TMEM_LOAD_16dp32b32xES13_NS14_INS15_ILi2ELi4ELi3EEES18_NSW_INS5_IJS19_SE_EEENS5_IJSE_SB_EEEEEEENS4_39AutoVectorizingCopyWithAssumedAlignmentILi128EEENS4_14SM90_TMA_STOREES21_S23_S23_EEEvvEEEEvNT_6ParamsE)
        /*0038*/ 	.word	0x00000000


	//----- nvinfo : EIATTR_MIN_STACK_SIZE
	.align		4
.L_28:
        /*003c*/ 	.byte	0x04, 0x12
        /*003e*/ 	.short	(.L_30 - .L_29)
	.align		4
.L_29:
        /*0040*/ 	.word	index@(_ZN7cutlass13device_kernelINS_4gemm6kernel13GemmUniversalIN4cute5tupleIJiiiiEEENS1_10collective13CollectiveMmaINS1_35MainloopSm100TmaUmmaWarpSpecializedILi5ELi2ELi4ENS5_IJNS4_1CILi1EEESB_SB_EEEEENS5_IJNSA_ILi64EEENSA_ILi256EEENSA_ILi128EEEEEENS_12float_e5m2_tENS5_IJlSB_lEEESI_SJ_NS4_8TiledMMAINS4_8MMA_AtomIJNS4_10MMA_TraitsINS4_19SM100_MMA_F8F6F4_SSEJSI_SI_fSE_SF_NS4_17integral_constantINS4_4UMMA5MajorELSQ_0EEESR_NSO_INSP_7ScaleInELSS_0EEEST_EEEEEENS4_6LayoutISC_NS5_IJNSA_ILi0EEESX_SX_EEEEENS5_IJNS4_10UnderscoreES10_S10_EEEEENS4_13SM90_TMA_LOADENS4_14ComposedLayoutINS4_7SwizzleILi3ELi4ELi3EEENS4_18smem_ptr_flag_bitsILi8EEENSW_INS5_IJNSA_ILi8EEESG_EEENS5_IJSG_SB_EEEEEEEvNS4_8identityES13_S1D_vS1E_EENS_8epilogue10collective18CollectiveEpilogueINS1G_23Sm100TmaWarpSpecializedILi4ELi2ELi32ELb0ELb0EEEJSH_NS5_IJNSW_ISE_SB_EES1L_EEESI_SJ_SI_SJ_NS1G_6fusion15FusionCallbacksIS1K_NS1N_17LinearCombinationISI_fSI_fLNS_15FloatRoundStyleE2EEESH_S1M_JEEENS4_5SM1004TMEM4LOAD26SM100_TMEM_LOAD_16dp32b32xES13_NS14_INS15_ILi2ELi4ELi3EEES18_NSW_INS5_IJS19_SE_EEENS5_IJSE_SB_EEEEEEENS4_39AutoVectorizingCopyWithAssumedAlignmentILi128EEENS4_14SM90_TMA_STOREES21_S23_S23_EEEvvEEEEvNT_6ParamsE)
        /*0044*/ 	.word	0x00000000
.L_30:


//--------------------- .nv.compat                --------------------------
	.section	.nv.compat,"",@"SHT_CUDA_COMPAT_INFO"
	.align	4
        /*0000*/ 	.byte	0x02, 0x09, 0x01, 0x00, 0x02, 0x02, 0x02, 0x00, 0x02, 0x05, 0x05, 0x00, 0x03, 0x07, 0x01, 0x01
        /*0010*/ 	.byte	0x02, 0x03, 0x01, 0x00, 0x02, 0x06, 0x01, 0x00, 0x04, 0x0b, 0x08, 0x00, 0x09, 0x00, 0x00, 0x00
        /*0020*/ 	.byte	0x00, 0x00, 0x00, 0x00


//--------------------- .nv.info._ZN7cutlass13device_kernelINS_4gemm6kernel13GemmUniversalIN4cute5tupleIJiiiiEEENS1_10collective13CollectiveMmaINS1_35MainloopSm100TmaUmmaWarpSpecializedILi5ELi2ELi4ENS5_IJNS4_1CILi1EEESB_SB_EEEEENS5_IJNSA_ILi64EEENSA_ILi256EEENSA_ILi128EEEEEENS_12float_e5m2_tENS5_IJlSB_lEEESI_SJ_NS4_8TiledMMAINS4_8MMA_AtomIJNS4_10MMA_TraitsINS4_19SM100_MMA_F8F6F4_SSEJSI_SI_fSE_SF_NS4_17integral_constantINS4_4UMMA5MajorELSQ_0EEESR_NSO_INSP_7ScaleInELSS_0EEEST_EEEEEENS4_6LayoutISC_NS5_IJNSA_ILi0EEESX_SX_EEEEENS5_IJNS4_10UnderscoreES10_S10_EEEEENS4_13SM90_TMA_LOADENS4_14ComposedLayoutINS4_7SwizzleILi3ELi4ELi3EEENS4_18smem_ptr_flag_bitsILi8EEENSW_INS5_IJNSA_ILi8EEESG_EEENS5_IJSG_SB_EEEEEEEvNS4_8identityES13_S1D_vS1E_EENS_8epilogue10collective18CollectiveEpilogueINS1G_23Sm100TmaWarpSpecializedILi4ELi2ELi32ELb0ELb0EEEJSH_NS5_IJNSW_ISE_SB_EES1L_EEESI_SJ_SI_SJ_NS1G_6fusion15FusionCallbacksIS1K_NS1N_17LinearCombinationISI_fSI_fLNS_15FloatRoundStyleE2EEESH_S1M_JEEENS4_5SM1004TMEM4LOAD26SM100_TMEM_LOAD_16dp32b32xES13_NS14_INS15_ILi2ELi4ELi3EEES18_NSW_INS5_IJS19_SE_EEENS5_IJSE_SB_EEEEEEENS4_39AutoVectorizingCopyWithAssumedAlignmentILi128EEENS4_14SM90_TMA_STOREES21_S23_S23_EEEvvEEEEvNT_6ParamsE --------------------------
	.section	.nv.info._ZN7cutlass13device_kernelINS_4gemm6kernel13GemmUniversalIN4cute5tupleIJiiiiEEENS1_10collective13CollectiveMmaINS1_35MainloopSm100TmaUmmaWarpSpecializedILi5ELi2ELi4ENS5_IJNS4_1CILi1EEESB_SB_EEEEENS5_IJNSA_ILi64EEENSA_ILi256EEENSA_ILi128EEEEEENS_12float_e5m2_tENS5_IJlSB_lEEESI_SJ_NS4_8TiledMMAINS4_8MMA_AtomIJNS4_10MMA_TraitsINS4_19SM100_MMA_F8F6F4_SSEJSI_SI_fSE_SF_NS4_17integral_constantINS4_4UMMA5MajorELSQ_0EEESR_NSO_INSP_7ScaleInELSS_0EEEST_EEEEEENS4_6LayoutISC_NS5_IJNSA_ILi0EEESX_SX_EEEEENS5_IJNS4_10UnderscoreES10_S10_EEEEENS4_13SM90_TMA_LOADENS4_14ComposedLayoutINS4_7SwizzleILi3ELi4ELi3EEENS4_18smem_ptr_flag_bitsILi8EEENSW_INS5_IJNSA_ILi8EEESG_EEENS5_IJSG_SB_EEEEEEEvNS4_8identityES13_S1D_vS1E_EENS_8epilogue10collective18CollectiveEpilogueINS1G_23Sm100TmaWarpSpecializedILi4ELi2ELi32ELb0ELb0EEEJSH_NS5_IJNSW_ISE_SB_EES1L_EEESI_SJ_SI_SJ_NS1G_6fusion15FusionCallbacksIS1K_NS1N_17LinearCombinationISI_fSI_fLNS_15FloatRoundStyleE2EEESH_S1M_JEEENS4_5SM1004TMEM4LOAD26SM100_TMEM_LOAD_16dp32b32xES13_NS14_INS15_ILi2ELi4ELi3EEES18_NSW_INS5_IJS19_SE_EEENS5_IJSE_SB_EEEEEEENS4_39AutoVectorizingCopyWithAssumedAlignmentILi128EEENS4_14SM90_TMA_STOREES21_S23_S23_EEEvvEEEEvNT_6ParamsE,"",@"SHT_CUDA_INFO"
	.sectionflags	@""
	.align	4


	//----- nvinfo : EIATTR_CUDA_API_VERSION
	.align		4
        /*0000*/ 	.byte	0x04, 0x37
        /*0002*/ 	.short	(.L_32 - .L_31)
.L_31:
        /*0004*/ 	.word	0x00000082


	//----- nvinfo : EIATTR_KPARAM_INFO
	.align		4
.L_32:
        /*0008*/ 	.byte	0x04, 0x17
        /*000a*/ 	.short	(.L_34 - .L_33)
.L_33:
        /*000c*/ 	.word	0x00000000
        /*0010*/ 	.short	0x0000
        /*0012*/ 	.short	0x0000
        /*0014*/ 	.byte	0x00, 0xf0, 0x01, 0x20


	//----- nvinfo : EIATTR_AT_ENTRY_FRAGMENTS
	.align		4
.L_34:
        /*0018*/ 	.byte	0x04, 0x4f
        /*001a*/ 	.short	(.L_36 - .L_35)


	//   ....[0]....
.L_35:
        /*001c*/ 	.word	0x00000006


	//----- nvinfo : EIATTR_RESERVED_SMEM_USED
	.align		4
.L_36:
        /*0020*/ 	.byte	0x01, 0x41
	.zero		2


	//----- nvinfo : EIATTR_SPARSE_MMA_MASK
	.align		4
        /*0024*/ 	.byte	0x03, 0x50
        /*0026*/ 	.short	0x0000


	//----- nvinfo : EIATTR_TCGEN05_1CTA_USED
	.align		4
        /*0028*/ 	.byte	0x01, 0x51
	.zero		2


	//----- nvinfo : EIATTR_MAXREG_COUNT
	.align		4
        /*002c*/ 	.byte	0x03, 0x1b
        /*002e*/ 	.short	0x00ff


	//----- nvinfo : EIATTR_NUM_BARRIERS
	.align		4
        /*0030*/ 	.byte	0x02, 0x4c
        /*0032*/ 	.byte	0x07
	.zero		1


	//----- nvinfo : EIATTR_EXTERNS
	.align		4
        /*0034*/ 	.byte	0x04, 0x0f
        /*0036*/ 	.short	(.L_38 - .L_37)


	//   ....[0]....
	.align		4
.L_37:
        /*0038*/ 	.word	index@(__assertfail)


	//----- nvinfo : EIATTR_MERCURY_ISA_VERSION
	.align		4
.L_38:
        /*003c*/ 	.byte	0x03, 0x5f
        /*003e*/ 	.short	0x0101


	//----- nvinfo : EIATTR_INT_WARP_WIDE_INSTR_OFFSETS
	.align		4
        /*0040*/ 	.byte	0x04, 0x31
        /*0042*/ 	.short	(.L_40 - .L_39)


	//   ....[0]....
.L_39:
        /*0044*/ 	.word	0x00001e00


	//   ....[1]....
        /*0048*/ 	.word	0x00003930


	//   ....[2]....
        /*004c*/ 	.word	0x00003960


	//   ....[3]....
        /*0050*/ 	.word	0x000039b0


	//   ....[4]....
        /*0054*/ 	.word	0x000042d0


	//   ....[5]....
        /*0058*/ 	.word	0x00004330


	//   ....[6]....
        /*005c*/ 	.word	0x00004410


	//   ....[7]....
        /*0060*/ 	.word	0x00004480


	//   ....[8]....
        /*0064*/ 	.word	0x00004590


	//   ....[9]....
        /*0068*/ 	.word	0x00004620


	//   ....[10]....
        /*006c*/ 	.word	0x000047f0


	//   ....[11]....
        /*0070*/ 	.word	0x00004950


	//----- nvinfo : EIATTR_COOP_GROUP_MASK_REGIDS
	.align		4
.L_40:
        /*0074*/ 	.byte	0x04, 0x29
        /*0076*/ 	.short	(.L_42 - .L_41)


	//   ....[0]....
.L_41:
        /*0078*/ 	.word	0xffffffff


	//   ....[1]....
        /*007c*/ 	.word	0xffffffff


	//   ....[2]....
        /*0080*/ 	.word	0xffffffff


	//   ....[3]....
        /*0084*/ 	.word	0xffffffff


	//   ....[4]....
        /*0088*/ 	.word	0xffffffff


	//   ....[5]....
        /*008c*/ 	.word	0xffffffff


	//   ....[6]....
        /*0090*/ 	.word	0xffffffff


	//   ....[7]....
        /*0094*/ 	.word	0xffffffff


	//   ....[8]....
        /*0098*/ 	.word	0xffffffff


	//   ....[9]....
        /*009c*/ 	.word	0xffffffff


	//   ....[10]....
        /*00a0*/ 	.word	0xffffffff


	//   ....[11]....
        /*00a4*/ 	.word	0xffffffff


	//   ....[12]....
        /*00a8*/ 	.word	0xffffffff


	//----- nvinfo : EIATTR_COOP_GROUP_INSTR_OFFSETS
	.align		4
.L_42:
        /*00ac*/ 	.byte	0x04, 0x28
        /*00ae*/ 	.short	(.L_44 - .L_43)


	//   ....[0]....
.L_43:
        /*00b0*/ 	.word	0x00000090


	//   ....[1]....
        /*00b4*/ 	.word	0x000004d0


	//   ....[2]....
        /*00b8*/ 	.word	0x00000660


	//   ....[3]....
        /*00bc*/ 	.word	0x00000800


	//   ....[4]....
        /*00c0*/ 	.word	0x00000900


	//   ....[5]....
        /*00c4*/ 	.word	0x00000a70


	//   ....[6]....
        /*00c8*/ 	.word	0x00000c10


	//   ....[7]....
        /*00cc*/ 	.word	0x00001ce0


	//   ....[8]....
        /*00d0*/ 	.word	0x00002b50


	//   ....[9]....
        /*00d4*/ 	.word	0x00002d60


	//   ....[10]....
        /*00d8*/ 	.word	0x00002d90


	//   ....[11]....
        /*00dc*/ 	.word	0x00003820


	//   ....[12]....
        /*00e0*/ 	.word	0x00003a50


	//----- nvinfo : EIATTR_VRC_CTA_INIT_COUNT
	.align		4
.L_44:
        /*00e4*/ 	.byte	0x02, 0x4a
        /*00e6*/ 	.byte	0x80
	.zero		1


	//----- nvinfo : EIATTR_SYSCALL_OFFSETS
	.align		4
        /*00e8*/ 	.byte	0x04, 0x46
        /*00ea*/ 	.short	(.L_46 - .L_45)


	//   ....[0]....
.L_45:
        /*00ec*/ 	.word	0x000053d0


	//   ....[1]....
        /*00f0*/ 	.word	0x00005510


	//   ....[2]....
        /*00f4*/ 	.word	0x00005d10


	//   ....[3]....
        /*00f8*/ 	.word	0x00006ab0


	//   ....[4]....
        /*00fc*/ 	.word	0x00007810


	//   ....[5]....
        /*0100*/ 	.word	0x000085a0


	//----- nvinfo : EIATTR_MBARRIER_INSTR_OFFSETS
	.align		4
.L_46:
        /*0104*/ 	.byte	0x04, 0x39
        /*0106*/ 	.short	(.L_48 - .L_47)


	//   ....[0]....
.L_47:
        /*0108*/ 	.word	0x000005b0
        /*010c*/ 	.word	0x000000ff
        /*0110*/ 	.word	0x00000000
        /*0114*/ 	.short	0x0100
        /*0116*/ 	.byte	0x05
	.zero		1


	//   ....[1]....
        /*0118*/ 	.word	0x000005c0
        /*011c*/ 	.word	0x000000ff
        /*0120*/ 	.word	0x00000028
        /*0124*/ 	.short	0x0100
        /*0126*/ 	.byte	0x05
	.zero		1


	//   ....[2]....
        /*0128*/ 	.word	0x000005d0
        /*012c*/ 	.word	0x000000ff
        /*0130*/ 	.word	0x00000008
        /*0134*/ 	.short	0x0100
        /*0136*/ 	.byte	0x05
	.zero		1


	//   ....[3]....
        /*0138*/ 	.word	0x000005e0
        /*013c*/ 	.word	0x000000ff
        /*0140*/ 	.word	0x00000030
        /*0144*/ 	.short	0x0100
        /*0146*/ 	.byte	0x05
	.zero		1


	//   ....[4]....
        /*0148*/ 	.word	0x000005f0
        /*014c*/ 	.word	0x000000ff
        /*0150*/ 	.word	0x00000010
        /*0154*/ 	.short	0x0100
        /*0156*/ 	.byte	0x05
	.zero		1


	//   ....[5]....
        /*0158*/ 	.word	0x00000600
        /*015c*/ 	.word	0x000000ff
        /*0160*/ 	.word	0x00000038
        /*0164*/ 	.short	0x0100
        /*0166*/ 	.byte	0x05
	.zero		1


	//   ....[6]....
        /*0168*/ 	.word	0x00000610
        /*016c*/ 	.word	0x000000ff
        /*0170*/ 	.word	0x00000018
        /*0174*/ 	.short	0x0100
        /*0176*/ 	.byte	0x05
	.zero		1


	//   ....[7]....
        /*0178*/ 	.word	0x00000620
        /*017c*/ 	.word	0x000000ff
        /*0180*/ 	.word	0x00000040
        /*0184*/ 	.short	0x0100
        /*0186*/ 	.byte	0x05
	.zero		1


	//   ....[8]....
        /*0188*/ 	.word	0x00000630
        /*018c*/ 	.word	0x000000ff
        /*0190*/ 	.word	0x00000020
        /*0194*/ 	.short	0x0100
        /*0196*/ 	.byte	0x05
	.zero		1


	//   ....[9]....
        /*0198*/ 	.word	0x00000640
        /*019c*/ 	.word	0x000000ff
        /*01a0*/ 	.word	0x00000048
        /*01a4*/ 	.short	0x0100
        /*01a6*/ 	.byte	0x05
	.zero		1


	//   ....[10]....
        /*01a8*/ 	.word	0x00000770
        /*01ac*/ 	.word	0x000000ff
        /*01b0*/ 	.word	0x00000050
        /*01b4*/ 	.short	0x0100
        /*01b6*/ 	.byte	0x07
	.zero		1


	//   ....[11]....
        /*01b8*/ 	.word	0x00000780
        /*01bc*/ 	.word	0x000000ff
        /*01c0*/ 	.word	0x00000070
        /*01c4*/ 	.short	0x0100
        /*01c6*/ 	.byte	0x07
	.zero		1


	//   ....[12]....
        /*01c8*/ 	.word	0x00000790
        /*01cc*/ 	.word	0x000000ff
        /*01d0*/ 	.word	0x00000058
        /*01d4*/ 	.short	0x0100
        /*01d6*/ 	.byte	0x07
	.zero		1


	//   ....[13]....
        /*01d8*/ 	.word	0x000007a0
        /*01dc*/ 	.word	0x000000ff
        /*01e0*/ 	.word	0x00000078
        /*01e4*/ 	.short	0x0100
        /*01e6*/ 	.byte	0x07
	.zero		1


	//   ....[14]....
        /*01e8*/ 	.word	0x000007b0
        /*01ec*/ 	.word	0x000000ff
        /*01f0*/ 	.word	0x00000060
        /*01f4*/ 	.short	0x0100
        /*01f6*/ 	.byte	0x07
	.zero		1


	//   ....[15]....
        /*01f8*/ 	.word	0x000007c0
        /*01fc*/ 	.word	0x000000ff
        /*0200*/ 	.word	0x00000080
        /*0204*/ 	.short	0x0100
        /*0206*/ 	.byte	0x07
	.zero		1


	//   ....[16]....
        /*0208*/ 	.word	0x000007d0
        /*020c*/ 	.word	0x000000ff
        /*0210*/ 	.word	0x00000068
        /*0214*/ 	.short	0x0100
        /*0216*/ 	.byte	0x07
	.zero		1


	//   ....[17]....
        /*0218*/ 	.word	0x000007e0
        /*021c*/ 	.word	0x000000ff
        /*0220*/ 	.word	0x00000088
        /*0224*/ 	.short	0x0100
        /*0226*/ 	.byte	0x07
	.zero		1


	//   ....[18]....
        /*0228*/ 	.word	0x000008d0
        /*022c*/ 	.word	0x000000ff
        /*0230*/ 	.word	0x00000090
        /*0234*/ 	.short	0x0100
        /*0236*/ 	.byte	0x05
	.zero		1


	//   ....[19]....
        /*0238*/ 	.word	0x000008e0
        /*023c*/ 	.word	0x000000ff
        /*0240*/ 	.word	0x00000098
        /*0244*/ 	.short	0x0100
        /*0246*/ 	.byte	0x05
	.zero		1


	//   ....[20]....
        /*0248*/ 	.word	0x00000a20
        /*024c*/ 	.word	0x000000ff
        /*0250*/ 	.word	0x000000a0
        /*0254*/ 	.short	0x0100
        /*0256*/ 	.byte	0x05
	.zero		1


	//   ....[21]....
        /*0258*/ 	.word	0x00000a30
        /*025c*/ 	.word	0x000000ff
        /*0260*/ 	.word	0x000000b0
        /*0264*/ 	.short	0x0100
        /*0266*/ 	.byte	0x05
	.zero		1


	//   ....[22]....
        /*0268*/ 	.word	0x00000a40
        /*026c*/ 	.word	0x000000ff
        /*0270*/ 	.word	0x000000a8
        /*0274*/ 	.short	0x0100
        /*0276*/ 	.byte	0x05
	.zero		1


	//   ....[23]....
        /*0278*/ 	.word	0x00000a50
        /*027c*/ 	.word	0x000000ff
        /*0280*/ 	.word	0x000000b8
        /*0284*/ 	.short	0x0100
        /*0286*/ 	.byte	0x05
	.zero		1


	//   ....[24]....
        /*0288*/ 	.word	0x00000b80
        /*028c*/ 	.word	0x000000ff
        /*0290*/ 	.word	0x000000c0
        /*0294*/ 	.short	0x0100
        /*0296*/ 	.byte	0x07
	.zero		1


	//   ....[25]....
        /*0298*/ 	.word	0x00000b90
        /*029c*/ 	.word	0x000000ff
        /*02a0*/ 	.word	0x000000e0
        /*02a4*/ 	.short	0x0100
        /*02a6*/ 	.byte	0x07
	.zero		1


	//   ....[26]....
        /*02a8*/ 	.word	0x00000ba0
        /*02ac*/ 	.word	0x000000ff
        /*02b0*/ 	.word	0x000000c8
        /*02b4*/ 	.short	0x0100
        /*02b6*/ 	.byte	0x07
	.zero		1


	//   ....[27]....
        /*02b8*/ 	.word	0x00000bb0
        /*02bc*/ 	.word	0x000000ff
        /*02c0*/ 	.word	0x000000e8
        /*02c4*/ 	.short	0x0100
        /*02c6*/ 	.byte	0x07
	.zero		1


	//   ....[28]....
        /*02c8*/ 	.word	0x00000bc0
        /*02cc*/ 	.word	0x000000ff
        /*02d0*/ 	.word	0x000000d0
        /*02d4*/ 	.short	0x0100
        /*02d6*/ 	.byte	0x07
	.zero		1


	//   ....[29]....
        /*02d8*/ 	.word	0x00000bd0
        /*02dc*/ 	.word	0x000000ff
        /*02e0*/ 	.word	0x000000f0
        /*02e4*/ 	.short	0x0100
        /*02e6*/ 	.byte	0x07
	.zero		1


	//   ....[30]....
        /*02e8*/ 	.word	0x00000be0
        /*02ec*/ 	.word	0x000000ff
        /*02f0*/ 	.word	0x000000d8
        /*02f4*/ 	.short	0x0100
        /*02f6*/ 	.byte	0x07
	.zero		1


	//   ....[31]....
        /*02f8*/ 	.word	0x00000bf0
        /*02fc*/ 	.word	0x000000ff
        /*0300*/ 	.word	0x000000f8
        /*0304*/ 	.short	0x0100
        /*0306*/ 	.byte	0x07
	.zero		1


	//   ....[32]....
        /*0308*/ 	.word	0x00000ce0
        /*030c*/ 	.word	0x000000ff
        /*0310*/ 	.word	0x00000100
        /*0314*/ 	.short	0x0100
        /*0316*/ 	.byte	0x05
	.zero		1


	//   ....[33]....
        /*0318*/ 	.word	0x00000cf0
        /*031c*/ 	.word	0x000000ff
        /*0320*/ 	.word	0x00000110
        /*0324*/ 	.short	0x0100
        /*0326*/ 	.byte	0x05
	.zero		1


	//   ....[34]....
        /*0328*/ 	.word	0x00000d00
        /*032c*/ 	.word	0x000000ff
        /*0330*/ 	.word	0x00000108
        /*0334*/ 	.short	0x0100
        /*0336*/ 	.byte	0x05
	.zero		1


	//   ....[35]....
        /*0338*/ 	.word	0x00000d10
        /*033c*/ 	.word	0x000000ff
        /*0340*/ 	.word	0x00000118
        /*0344*/ 	.short	0x0100
        /*0346*/ 	.byte	0x05
	.zero		1


	//   ....[36]....
        /*0348*/ 	.word	0x000015e0
        /*034c*/ 	.word	0x00000002
        /*0350*/ 	.word	0x00000110
        /*0354*/ 	.short	0x010a
        /*0356*/ 	.byte	0xff
	.zero		1


	//   ....[37]....
        /*0358*/ 	.word	0x00001610
        /*035c*/ 	.word	0x00000002
        /*0360*/ 	.word	0x00000100
        /*0364*/ 	.short	0x0101
        /*0366*/ 	.byte	0xff
	.zero		1


	//   ....[38]....
        /*0368*/ 	.word	0x000016e0
        /*036c*/ 	.word	0x000000ff
        /*0370*/ 	.word	0x00000028
        /*0374*/ 	.short	0x010a
        /*0376*/ 	.byte	0x08
	.zero		1


	//   ....[39]....
        /*0378*/ 	.word	0x00001780
        /*037c*/ 	.word	0x000000ff
        /*0380*/ 	.word	0x00000028
        /*0384*/ 	.short	0x010a
        /*0386*/ 	.byte	0x21
	.zero		1


	//   ....[40]....
        /*0388*/ 	.word	0x000018d0
        /*038c*/ 	.word	0x000000ff
        /*0390*/ 	.word	0x00000028
        /*0394*/ 	.short	0x010a
        /*0396*/ 	.byte	0x08
	.zero		1


	//   ....[41]....
        /*0398*/ 	.word	0x000019e0
        /*039c*/ 	.word	0x000000ff
        /*03a0*/ 	.word	0x00000098
        /*03a4*/ 	.short	0x0101
        /*03a6*/ 	.byte	0x04
	.zero		1


	//   ....[42]....
        /*03a8*/ 	.word	0x00001a00
        /*03ac*/ 	.word	0x000000ff
        /*03b0*/ 	.word	0x00000028
        /*03b4*/ 	.short	0x010a
        /*03b6*/ 	.byte	0x08
	.zero		1


	//   ....[43]....
        /*03b8*/ 	.word	0x00001a80
        /*03bc*/ 	.word	0x000000ff
        /*03c0*/ 	.word	0x00000028
        /*03c4*/ 	.short	0x010a
        /*03c6*/ 	.byte	0x11
	.zero		1


	//   ....[44]....
        /*03c8*/ 	.word	0x00001bd0
        /*03cc*/ 	.word	0x000000ff
        /*03d0*/ 	.word	0x00000028
        /*03d4*/ 	.short	0x010a
        /*03d6*/ 	.byte	0x08
	.zero		1


	//   ....[45]....
        /*03d8*/ 	.word	0x00001d10
        /*03dc*/ 	.word	0x00000002
        /*03e0*/ 	.word	0x000000a0
        /*03e4*/ 	.short	0x010a
        /*03e6*/ 	.byte	0xff
	.zero		1


	//   ....[46]....
        /*03e8*/ 	.word	0x00001dd0
        /*03ec*/ 	.word	0x00000002
        /*03f0*/ 	.word	0x00000000
        /*03f4*/ 	.short	0x0101
        /*03f6*/ 	.byte	0xff
	.zero		1


	//   ....[47]....
        /*03f8*/ 	.word	0x00002330
        /*03fc*/ 	.word	0x000000ff
        /*0400*/ 	.word	0x00000000
        /*0404*/ 	.short	0x010a
        /*0406*/ 	.byte	0x05
	.zero		1


	//   ....[48]....
        /*0408*/ 	.word	0x000023c0
        /*040c*/ 	.word	0x000000ff
        /*0410*/ 	.word	0x00000000
        /*0414*/ 	.short	0x010a
        /*0416*/ 	.byte	0x05
	.zero		1


	//   ....[49]....
        /*0418*/ 	.word	0x00002450
        /*041c*/ 	.word	0x000000ff
        /*0420*/ 	.word	0x00000000
        /*0424*/ 	.short	0x010a
        /*0426*/ 	.byte	0x05
	.zero		1


	//   ....[50]....
        /*0428*/ 	.word	0x000024e0
        /*042c*/ 	.word	0x000000ff
        /*0430*/ 	.word	0x00000000
        /*0434*/ 	.short	0x010a
        /*0436*/ 	.byte	0x05
	.zero		1


	//   ....[51]....
        /*0438*/ 	.word	0x00002580
        /*043c*/ 	.word	0x00000000
        /*0440*/ 	.word	0x00000000
        /*0444*/ 	.short	0x010a
        /*0446*/ 	.byte	0xff
	.zero		1


	//   ....[52]....
        /*0448*/ 	.word	0x000026a0
        /*044c*/ 	.word	0x00000000
        /*0450*/ 	.word	0x00000100
        /*0454*/ 	.short	0x010a
        /*0456*/ 	.byte	0xff
	.zero		1


	//   ....[53]....
        /*0458*/ 	.word	0x00002710
        /*045c*/ 	.word	0x00000000
        /*0460*/ 	.word	0x00000000
        /*0464*/ 	.short	0x0101
        /*0466*/ 	.byte	0xff
	.zero		1


	//   ....[54]....
        /*0468*/ 	.word	0x00002730
        /*046c*/ 	.word	0x000000ff
        /*0470*/ 	.word	0x000000b0
        /*0474*/ 	.short	0x010a
        /*0476*/ 	.byte	0x05
	.zero		1


	//   ....[55]....
        /*0478*/ 	.word	0x00002850
        /*047c*/ 	.word	0x00000000
        /*0480*/ 	.word	0x000000a0
        /*0484*/ 	.short	0x010a
        /*0486*/ 	.byte	0xff
	.zero		1


	//   ....[56]....
        /*0488*/ 	.word	0x00002950
        /*048c*/ 	.word	0x00000000
        /*0490*/ 	.word	0x00000000
        /*0494*/ 	.short	0x0101
        /*0496*/ 	.byte	0xff
	.zero		1


	//   ....[57]....
        /*0498*/ 	.word	0x000029e0
        /*049c*/ 	.word	0x000000ff
        /*04a0*/ 	.word	0x000000b0
        /*04a4*/ 	.short	0x0106
        /*04a6*/ 	.byte	0x05
	.zero		1


	//   ....[58]....
        /*04a8*/ 	.word	0x00002a00
        /*04ac*/ 	.word	0x000000ff
        /*04b0*/ 	.word	0x000000b0
        /*04b4*/ 	.short	0x010a
        /*04b6*/ 	.byte	0x05
	.zero		1


	//   ....[59]....
        /*04b8*/ 	.word	0x00002a90
        /*04bc*/ 	.word	0x000000ff
        /*04c0*/ 	.word	0x000000b0
        /*04c4*/ 	.short	0x0106
        /*04c6*/ 	.byte	0x04
	.zero		1


	//   ....[60]....
        /*04c8*/ 	.word	0x00002ad0
        /*04cc*/ 	.word	0x00000000
        /*04d0*/ 	.word	0x000000b0
        /*04d4*/ 	.short	0x010a
        /*04d6*/ 	.byte	0xff
	.zero		1


	//   ....[61]....
        /*04d8*/ 	.word	0x00003010
        /*04dc*/ 	.word	0x00000000
        /*04e0*/ 	.word	0x000000a0
        /*04e4*/ 	.short	0x010a
        /*04e6*/ 	.byte	0xff
	.zero		1


	//   ....[62]....
        /*04e8*/ 	.word	0x00003110
        /*04ec*/ 	.word	0x00000003
        /*04f0*/ 	.word	0x00000000
        /*04f4*/ 	.short	0x0101
        /*04f6*/ 	.byte	0xff
	.zero		1


	//   ....[63]....
        /*04f8*/ 	.word	0x00003120
        /*04fc*/ 	.word	0x000000ff
        /*0500*/ 	.word	0x00000000
        /*0504*/ 	.short	0x010a
        /*0506*/ 	.byte	0x06
	.zero		1


	//   ....[64]....
        /*0508*/ 	.word	0x000031a0
        /*050c*/ 	.word	0x000000ff
        /*0510*/ 	.word	0x000000e0
        /*0514*/ 	.short	0x010a
        /*0516*/ 	.byte	0x07
	.zero		1


	//   ....[65]....
        /*0518*/ 	.word	0x00003280
        /*051c*/ 	.word	0x000000ff
        /*0520*/ 	.word	0x00000000
        /*0524*/ 	.short	0x010a
        /*0526*/ 	.byte	0x06
	.zero		1


	//   ....[66]....
        /*0528*/ 	.word	0x000033b0
        /*052c*/ 	.word	0x000000ff
        /*0530*/ 	.word	0x00000000
        /*0534*/ 	.short	0x010a
        /*0536*/ 	.byte	0x1a
	.zero		1


	//   ....[67]....
        /*0538*/ 	.word	0x00003650
        /*053c*/ 	.word	0x000000ff
        /*0540*/ 	.word	0x00000000
        /*0544*/ 	.short	0x010a
        /*0546*/ 	.byte	0x06
	.zero		1


	//   ....[68]....
        /*0548*/ 	.word	0x000036e0
        /*054c*/ 	.word	0x000000ff
        /*0550*/ 	.word	0x00000000
        /*0554*/ 	.short	0x010a
        /*0556*/ 	.byte	0x06
	.zero		1


	//   ....[69]....
        /*0558*/ 	.word	0x00003770
        /*055c*/ 	.word	0x000000ff
        /*0560*/ 	.word	0x00000000
        /*0564*/ 	.short	0x010a
        /*0566*/ 	.byte	0x06
	.zero		1


	//   ....[70]....
        /*0568*/ 	.word	0x00003800
        /*056c*/ 	.word	0x000000ff
        /*0570*/ 	.word	0x00000000
        /*0574*/ 	.short	0x010a
        /*0576*/ 	.byte	0x07
	.zero		1


	//   ....[71]....
        /*0578*/ 	.word	0x00003c80
        /*057c*/ 	.word	0x00000000
        /*0580*/ 	.word	0x000000a0
        /*0584*/ 	.short	0x010a
        /*0586*/ 	.byte	0xff
	.zero		1


	//   ....[72]....
        /*0588*/ 	.word	0x00003d40
        /*058c*/ 	.word	0x00000000
        /*0590*/ 	.word	0x00000000
        /*0594*/ 	.short	0x0101
        /*0596*/ 	.byte	0xff
	.zero		1


	//   ....[73]....
        /*0598*/ 	.word	0x00004060
        /*059c*/ 	.word	0x000000ff
        /*05a0*/ 	.word	0x00000098
        /*05a4*/ 	.short	0x010a
        /*05a6*/ 	.byte	0x07
	.zero		1


	//   ....[74]....
        /*05a8*/ 	.word	0x00004250
        /*05ac*/ 	.word	0x000000ff
        /*05b0*/ 	.word	0x00000070
        /*05b4*/ 	.short	0x010a
        /*05b6*/ 	.byte	0x07
	.zero		1


	//   ....[75]....
        /*05b8*/ 	.word	0x000043c0
        /*05bc*/ 	.word	0x000000ff
        /*05c0*/ 	.word	0x00000050
        /*05c4*/ 	.short	0x010b
        /*05c6*/ 	.byte	0x07
	.zero		1


	//   ....[76]....
        /*05c8*/ 	.word	0x000043d0
        /*05cc*/ 	.word	0x000000ff
        /*05d0*/ 	.word	0x00000000
        /*05d4*/ 	.short	0x0101
        /*05d6*/ 	.byte	0x08
	.zero		1


	//   ....[77]....
        /*05d8*/ 	.word	0x000043e0
        /*05dc*/ 	.word	0x000000ff
        /*05e0*/ 	.word	0x00000078
        /*05e4*/ 	.short	0x010a
        /*05e6*/ 	.byte	0x07
	.zero		1


	//   ....[78]....
        /*05e8*/ 	.word	0x00004530
        /*05ec*/ 	.word	0x000000ff
        /*05f0*/ 	.word	0x00000058
        /*05f4*/ 	.short	0x010b
        /*05f6*/ 	.byte	0x07
	.zero		1


	//   ....[79]....
        /*05f8*/ 	.word	0x00004540
        /*05fc*/ 	.word	0x000000ff
        /*0600*/ 	.word	0x00000000
        /*0604*/ 	.short	0x0101
        /*0606*/ 	.byte	0x08
	.zero		1


	//   ....[80]....
        /*0608*/ 	.word	0x00004550
        /*060c*/ 	.word	0x000000ff
        /*0610*/ 	.word	0x00000080
        /*0614*/ 	.short	0x010a
        /*0616*/ 	.byte	0x07
	.zero		1


	//   ....[81]....
        /*0618*/ 	.word	0x000046d0
        /*061c*/ 	.word	0x000000ff
        /*0620*/ 	.word	0x00000060
        /*0624*/ 	.short	0x010b
        /*0626*/ 	.byte	0x07
	.zero		1


	//   ....[82]....
        /*0628*/ 	.word	0x00004710
        /*062c*/ 	.word	0x000000ff
        /*0630*/ 	.word	0x00000000
        /*0634*/ 	.short	0x0101
        /*0636*/ 	.byte	0x08
	.zero		1


	//   ....[83]....
        /*0638*/ 	.word	0x00004750
        /*063c*/ 	.word	0x000000ff
        /*0640*/ 	.word	0x00000088
        /*0644*/ 	.short	0x010a
        /*0646*/ 	.byte	0x07
	.zero		1


	//   ....[84]....
        /*0648*/ 	.word	0x00004990
        /*064c*/ 	.word	0x000000ff
        /*0650*/ 	.word	0x00000068
        /*0654*/ 	.short	0x010b
        /*0656*/ 	.byte	0x07
	.zero		1


	//   ....[85]....
        /*0658*/ 	.word	0x000049b0
        /*065c*/ 	.word	0x000000ff
        /*0660*/ 	.word	0x00000000
        /*0664*/ 	.short	0x0101
        /*0666*/ 	.byte	0x0d
	.zero		1


	//   ....[86]....
        /*0668*/ 	.word	0x000049e0
        /*066c*/ 	.word	0x000000ff
        /*0670*/ 	.word	0x00000070
        /*0674*/ 	.short	0x010a
        /*0676*/ 	.byte	0x07
	.zero		1


	//   ....[87]....
        /*0678*/ 	.word	0x00004a00
        /*067c*/ 	.word	0x000000ff
        /*0680*/ 	.word	0x00000078
        /*0684*/ 	.short	0x010a
        /*0686*/ 	.byte	0x07
	.zero		1


	//   ....[88]....
        /*0688*/ 	.word	0x00004a20
        /*068c*/ 	.word	0x000000ff
        /*0690*/ 	.word	0x00000080
        /*0694*/ 	.short	0x010a
        /*0696*/ 	.byte	0x07
	.zero		1


	//   ....[89]....
        /*0698*/ 	.word	0x00004a60
        /*069c*/ 	.word	0x00000000
        /*06a0*/ 	.word	0x00000088
        /*06a4*/ 	.short	0x010a
        /*06a6*/ 	.byte	0xff
	.zero		1


	//   ....[90]....
        /*06a8*/ 	.word	0x00004da0
        /*06ac*/ 	.word	0x00000000
        /*06b0*/ 	.word	0x000000a0
        /*06b4*/ 	.short	0x010a
        /*06b6*/ 	.byte	0xff
	.zero		1


	//   ....[91]....
        /*06b8*/ 	.word	0x00004eb0
        /*06bc*/ 	.word	0x00000000
        /*06c0*/ 	.word	0x00000000
        /*06c4*/ 	.short	0x0101
        /*06c6*/ 	.byte	0xff
	.zero		1


	//   ....[92]....
        /*06c8*/ 	.word	0x000058d0
        /*06cc*/ 	.word	0x00000002
        /*06d0*/ 	.word	0x00000050
        /*06d4*/ 	.short	0x010a
        /*06d6*/ 	.byte	0xff
	.zero		1


	//   ....[93]....
        /*06d8*/ 	.word	0x00005910
        /*06dc*/ 	.word	0x00000071
        /*06e0*/ 	.word	0x000000c0
        /*06e4*/ 	.short	0x010a
        /*06e6*/ 	.byte	0xff
	.zero		1


	//   ....[94]....
        /*06e8*/ 	.word	0x00005a50
        /*06ec*/ 	.word	0x00000002
        /*06f0*/ 	.word	0x00000050
        /*06f4*/ 	.short	0x010a
        /*06f6*/ 	.byte	0xff
	.zero		1


	//   ....[95]....
        /*06f8*/ 	.word	0x00005b70
        /*06fc*/ 	.word	0x00000000
        /*0700*/ 	.word	0x00000000
        /*0704*/ 	.short	0x0101
        /*0706*/ 	.byte	0xff
	.zero		1


	//   ....[96]....
        /*0708*/ 	.word	0x00005bf0
        /*070c*/ 	.word	0x00000071
        /*0710*/ 	.word	0x000000c0
        /*0714*/ 	.short	0x010a
        /*0716*/ 	.byte	0xff
	.zero		1


	//   ....[97]....
        /*0718*/ 	.word	0x00006740
        /*071c*/ 	.word	0x00000000
        /*0720*/ 	.word	0x00000050
        /*0724*/ 	.short	0x010a
        /*0726*/ 	.byte	0xff
	.zero		1


	//   ....[98]....
        /*0728*/ 	.word	0x00006800
        /*072c*/ 	.word	0x00000000
        /*0730*/ 	.word	0x00000050
        /*0734*/ 	.short	0x010a
        /*0736*/ 	.byte	0xff
	.zero		1


	//   ....[99]....
        /*0738*/ 	.word	0x00006930
        /*073c*/ 	.word	0x00000000
        /*0740*/ 	.word	0x00000000
        /*0744*/ 	.short	0x0101
        /*0746*/ 	.byte	0xff
	.zero		1


	//   ....[100]....
        /*0748*/ 	.word	0x000074a0
        /*074c*/ 	.word	0x00000000
        /*0750*/ 	.word	0x00000050
        /*0754*/ 	.short	0x010a
        /*0756*/ 	.byte	0xff
	.zero		1


	//   ....[101]....
        /*0758*/ 	.word	0x00007560
        /*075c*/ 	.word	0x00000000
        /*0760*/ 	.word	0x00000050
        /*0764*/ 	.short	0x010a
        /*0766*/ 	.byte	0xff
	.zero		1


	//   ....[102]....
        /*0768*/ 	.word	0x00007690
        /*076c*/ 	.word	0x00000000
        /*0770*/ 	.word	0x00000000
        /*0774*/ 	.short	0x0101
        /*0776*/ 	.byte	0xff
	.zero		1


	//   ....[103]....
        /*0778*/ 	.word	0x00008230
        /*077c*/ 	.word	0x00000000
        /*0780*/ 	.word	0x00000050
        /*0784*/ 	.short	0x010a
        /*0786*/ 	.byte	0xff
	.zero		1


	//   ....[104]....
        /*0788*/ 	.word	0x000082f0
        /*078c*/ 	.word	0x00000000
        /*0790*/ 	.word	0x00000050
        /*0794*/ 	.short	0x010a
        /*0796*/ 	.byte	0xff
	.zero		1


	//   ....[105]....
        /*0798*/ 	.word	0x00008420
        /*079c*/ 	.word	0x00000000
        /*07a0*/ 	.word	0x00000000
        /*07a4*/ 	.short	0x0101
        /*07a6*/ 	.byte	0xff
	.zero		1


	//   ....[106]....
        /*07a8*/ 	.word	0x00008860
        /*07ac*/ 	.word	0x000000ff
        /*07b0*/ 	.word	0x00000000
        /*07b4*/ 	.short	0x0101
        /*07b6*/ 	.byte	0x05
	.zero		1


	//   ....[107]....
        /*07b8*/ 	.word	0x000090a0
        /*07bc*/ 	.word	0x00000002
        /*07c0*/ 	.word	0x00000110
        /*07c4*/ 	.short	0x010a
        /*07c6*/ 	.byte	0xff
	.zero		1


	//   ....[108]....
        /*07c8*/ 	.word	0x00009100
        /*07cc*/ 	.word	0x00000002
        /*07d0*/ 	.word	0x00000028
        /*07d4*/ 	.short	0x010a
        /*07d6*/ 	.byte	0xff
	.zero		1


	//   ....[109]....
        /*07d8*/ 	.word	0x00009160
        /*07dc*/ 	.word	0x00000002
        /*07e0*/ 	.word	0x00000028
        /*07e4*/ 	.short	0x010a
        /*07e6*/ 	.byte	0xff
	.zero		1


	//   ....[110]....
        /*07e8*/ 	.word	0x000091b0
        /*07ec*/ 	.word	0x00000002
        /*07f0*/ 	.word	0x000000a0
        /*07f4*/ 	.short	0x010a
        /*07f6*/ 	.byte	0xff
	.zero		1


	//   ....[111]....
        /*07f8*/ 	.word	0x00009210
        /*07fc*/ 	.word	0x00000000
        /*0800*/ 	.word	0x00000000
        /*0804*/ 	.short	0x010a
        /*0806*/ 	.byte	0xff
	.zero		1


	//   ....[112]....
        /*0808*/ 	.word	0x00009270
        /*080c*/ 	.word	0x00000000
        /*0810*/ 	.word	0x00000000
        /*0814*/ 	.short	0x010a
        /*0816*/ 	.byte	0xff
	.zero		1


	//   ....[113]....
        /*0818*/ 	.word	0x000092d0
        /*081c*/ 	.word	0x00000000
        /*0820*/ 	.word	0x00000000
        /*0824*/ 	.short	0x010a
        /*0826*/ 	.byte	0xff
	.zero		1


	//   ....[114]....
        /*0828*/ 	.word	0x00009330
        /*082c*/ 	.word	0x00000000
        /*0830*/ 	.word	0x00000000
        /*0834*/ 	.short	0x010a
        /*0836*/ 	.byte	0xff
	.zero		1


	//   ....[115]....
        /*0838*/ 	.word	0x00009380
        /*083c*/ 	.word	0x00000000
        /*0840*/ 	.word	0x00000100
        /*0844*/ 	.short	0x010a
        /*0846*/ 	.byte	0xff
	.zero		1


	//   ....[116]....
        /*0848*/ 	.word	0x000093e0
        /*084c*/ 	.word	0x00000000
        /*0850*/ 	.word	0x000000b0
        /*0854*/ 	.short	0x010a
        /*0856*/ 	.byte	0xff
	.zero		1


	//   ....[117]....
        /*0858*/ 	.word	0x00009430
        /*085c*/ 	.word	0x00000000
        /*0860*/ 	.word	0x000000a0
        /*0864*/ 	.short	0x010a
        /*0866*/ 	.byte	0xff
	.zero		1


	//   ....[118]....
        /*0868*/ 	.word	0x00009490
        /*086c*/ 	.word	0x00000000
        /*0870*/ 	.word	0x000000b0
        /*0874*/ 	.short	0x010a
        /*0876*/ 	.byte	0xff
	.zero		1


	//   ....[119]....
        /*0878*/ 	.word	0x000094e0
        /*087c*/ 	.word	0x00000000
        /*0880*/ 	.word	0x000000a0
        /*0884*/ 	.short	0x010a
        /*0886*/ 	.byte	0xff
	.zero		1


	//   ....[120]....
        /*0888*/ 	.word	0x00009540
        /*088c*/ 	.word	0x00000002
        /*0890*/ 	.word	0x000000e0
        /*0894*/ 	.short	0x010a
        /*0896*/ 	.byte	0xff
	.zero		1


	//   ....[121]....
        /*0898*/ 	.word	0x000095a0
        /*089c*/ 	.word	0x00000000
        /*08a0*/ 	.word	0x00000000
        /*08a4*/ 	.short	0x010a
        /*08a6*/ 	.byte	0xff
	.zero		1


	//   ....[122]....
        /*08a8*/ 	.word	0x00009600
        /*08ac*/ 	.word	0x00000000
        /*08b0*/ 	.word	0x00000000
        /*08b4*/ 	.short	0x010a
        /*08b6*/ 	.byte	0xff
	.zero		1


	//   ....[123]....
        /*08b8*/ 	.word	0x00009660
        /*08bc*/ 	.word	0x00000000
        /*08c0*/ 	.word	0x00000000
        /*08c4*/ 	.short	0x010a
        /*08c6*/ 	.byte	0xff
	.zero		1


	//   ....[124]....
        /*08c8*/ 	.word	0x000096c0
        /*08cc*/ 	.word	0x00000000
        /*08d0*/ 	.word	0x00000000
        /*08d4*/ 	.short	0x010a
        /*08d6*/ 	.byte	0xff
	.zero		1


	//   ....[125]....
        /*08d8*/ 	.word	0x00009720
        /*08dc*/ 	.word	0x00000000
        /*08e0*/ 	.word	0x00000000
        /*08e4*/ 	.short	0x010a
        /*08e6*/ 	.byte	0xff
	.zero		1


	//   ....[126]....
        /*08e8*/ 	.word	0x00009770
        /*08ec*/ 	.word	0x00000000
        /*08f0*/ 	.word	0x000000a0
        /*08f4*/ 	.short	0x010a
        /*08f6*/ 	.byte	0xff
	.zero		1


	//   ....[127]....
        /*08f8*/ 	.word	0x000097d0
        /*08fc*/ 	.word	0x00000000
        /*0900*/ 	.word	0x00000098
        /*0904*/ 	.short	0x010a
        /*0906*/ 	.byte	0xff
	.zero		1


	//   ....[128]....
        /*0908*/ 	.word	0x00009830
        /*090c*/ 	.word	0x00000000
        /*0910*/ 	.word	0x00000070
        /*0914*/ 	.short	0x010a
        /*0916*/ 	.byte	0xff
	.zero		1


	//   ....[129]....
        /*0918*/ 	.word	0x00009890
        /*091c*/ 	.word	0x00000000
        /*0920*/ 	.word	0x00000078
        /*0924*/ 	.short	0x010a
        /*0926*/ 	.byte	0xff
	.zero		1


	//   ....[130]....
        /*0928*/ 	.word	0x000098f0
        /*092c*/ 	.word	0x00000000
        /*0930*/ 	.word	0x00000080
        /*0934*/ 	.short	0x010a
        /*0936*/ 	.byte	0xff
	.zero		1


	//   ....[131]....
        /*0938*/ 	.word	0x00009950
        /*093c*/ 	.word	0x00000000
        /*0940*/ 	.word	0x00000088
        /*0944*/ 	.short	0x010a
        /*0946*/ 	.byte	0xff
	.zero		1


	//   ....[132]....
        /*0948*/ 	.word	0x000099b0
        /*094c*/ 	.word	0x00000000
        /*0950*/ 	.word	0x00000070
        /*0954*/ 	.short	0x010a
        /*0956*/ 	.byte	0xff
	.zero		1


	//   ....[133]....
        /*0958*/ 	.word	0x00009a10
        /*095c*/ 	.word	0x00000000
        /*0960*/ 	.word	0x00000078
        /*0964*/ 	.short	0x010a
        /*0966*/ 	.byte	0xff
	.zero		1


	//   ....[134]....
        /*0968*/ 	.word	0x00009a70
        /*096c*/ 	.word	0x00000000
        /*0970*/ 	.word	0x00000080
        /*0974*/ 	.short	0x010a
        /*0976*/ 	.byte	0xff
	.zero		1


	//   ....[135]....
        /*0978*/ 	.word	0x00009ac0
        /*097c*/ 	.word	0x00000000
        /*0980*/ 	.word	0x000000a0
        /*0984*/ 	.short	0x010a
        /*0986*/ 	.byte	0xff
	.zero		1


	//   ....[136]....
        /*0988*/ 	.word	0x00009b10
        /*098c*/ 	.word	0x00000002
        /*0990*/ 	.word	0x00000050
        /*0994*/ 	.short	0x010a
        /*0996*/ 	.byte	0xff
	.zero		1


	//   ....[137]....
        /*0998*/ 	.word	0x00009b60
        /*099c*/ 	.word	0x00000071
        /*09a0*/ 	.word	0x000000c0
        /*09a4*/ 	.short	0x010a
        /*09a6*/ 	.byte	0xff
	.zero		1


	//   ....[138]....
        /*09a8*/ 	.word	0x00009bb0
        /*09ac*/ 	.word	0x00000000
        /*09b0*/ 	.word	0x00000050
        /*09b4*/ 	.short	0x010a
        /*09b6*/ 	.byte	0xff
	.zero		1


	//   ....[139]....
        /*09b8*/ 	.word	0x00009c00
        /*09bc*/ 	.word	0x00000000
        /*09c0*/ 	.word	0x00000050
        /*09c4*/ 	.short	0x010a
        /*09c6*/ 	.byte	0xff
	.zero		1


	//   ....[140]....
        /*09c8*/ 	.word	0x00009c50
        /*09cc*/ 	.word	0x00000000
        /*09d0*/ 	.word	0x00000050
        /*09d4*/ 	.short	0x010a
        /*09d6*/ 	.byte	0xff
	.zero		1


	//----- nvinfo : EIATTR_NUM_MBARRIERS
	.align		4
.L_48:
        /*09d8*/ 	.byte	0x03, 0x38
        /*09da*/ 	.short	0x0024


	//----- nvinfo : EIATTR_EXIT_INSTR_OFFSETS
	.align		4
        /*09dc*/ 	.byte	0x04, 0x1c
        /*09de*/ 	.short	(.L_50 - .L_49)


	//   ....[0]....
.L_49:
        /*09e0*/ 	.word	0x000025b0


	//   ....[1]....
        /*09e4*/ 	.word	0x00002aa0


	//   ....[2]....
        /*09e8*/ 	.word	0x00002b00


	//   ....[3]....
        /*09ec*/ 	.word	0x00003a60


	//   ....[4]....
        /*09f0*/ 	.word	0x00004a90


	//   ....[5]....
        /*09f4*/ 	.word	0x00004ad0


	//   ....[6]....
        /*09f8*/ 	.word	0x00009090


	//----- nvinfo : EIATTR_MAX_THREADS
	.align		4
.L_50:
        /*09fc*/ 	.byte	0x04, 0x05
        /*09fe*/ 	.short	(.L_52 - .L_51)
.L_51:
        /*0a00*/ 	.word	0x00000100
        /*0a04*/ 	.word	0x00000001
        /*0a08*/ 	.word	0x00000001


	//----- nvinfo : EIATTR_CRS_STACK_SIZE
	.align		4
.L_52:
        /*0a0c*/ 	.byte	0x04, 0x1e
        /*0a0e*/ 	.short	(.L_54 - .L_53)
.L_53:
        /*0a10*/ 	.word	0x00000000


	//----- nvinfo : EIATTR_CBANK_PARAM_SIZE
	.align		4
.L_54:
        /*0a14*/ 	.byte	0x03, 0x19
        /*0a16*/ 	.short	0x0800


	//----- nvinfo : EIATTR_PARAM_CBANK
	.align		4
        /*0a18*/ 	.byte	0x04, 0x0a
        /*0a1a*/ 	.short	(.L_56 - .L_55)
	.align		4
.L_55:
        /*0a1c*/ 	.word	index@(.nv.constant0._ZN7cutlass13device_kernelINS_4gemm6kernel13GemmUniversalIN4cute5tupleIJiiiiEEENS1_10collective13CollectiveMmaINS1_35MainloopSm100TmaUmmaWarpSpecializedILi5ELi2ELi4ENS5_IJNS4_1CILi1EEESB_SB_EEEEENS5_IJNSA_ILi64EEENSA_ILi256EEENSA_ILi128EEEEEENS_12float_e5m2_tENS5_IJlSB_lEEESI_SJ_NS4_8TiledMMAINS4_8MMA_AtomIJNS4_10MMA_TraitsINS4_19SM100_MMA_F8F6F4_SSEJSI_SI_fSE_SF_NS4_17integral_constantINS4_4UMMA5MajorELSQ_0EEESR_NSO_INSP_7ScaleInELSS_0EEEST_EEEEEENS4_6LayoutISC_NS5_IJNSA_ILi0EEESX_SX_EEEEENS5_IJNS4_10UnderscoreES10_S10_EEEEENS4_13SM90_TMA_LOADENS4_14ComposedLayoutINS4_7SwizzleILi3ELi4ELi3EEENS4_18smem_ptr_flag_bitsILi8EEENSW_INS5_IJNSA_ILi8EEESG_EEENS5_IJSG_SB_EEEEEEEvNS4_8identityES13_S1D_vS1E_EENS_8epilogue10collective18CollectiveEpilogueINS1G_23Sm100TmaWarpSpecializedILi4ELi2ELi32ELb0ELb0EEEJSH_NS5_IJNSW_ISE_SB_EES1L_EEESI_SJ_SI_SJ_NS1G_6fusion15FusionCallbacksIS1K_NS1N_17LinearCombinationISI_fSI_fLNS_15FloatRoundStyleE2EEESH_S1M_JEEENS4_5SM1004TMEM4LOAD26SM100_TMEM_LOAD_16dp32b32xES13_NS14_INS15_ILi2ELi4ELi3EEES18_NSW_INS5_IJS19_SE_EEENS5_IJSE_SB_EEEEEEENS4_39AutoVectorizingCopyWithAssumedAlignmentILi128EEENS4_14SM90_TMA_STOREES21_S23_S23_EEEvvEEEEvNT_6ParamsE)
        /*0a20*/ 	.short	0x0380
        /*0a22*/ 	.short	0x0800


	//----- nvinfo : EIATTR_SW_WAR
	.align		4
.L_56:
        /*0a24*/ 	.byte	0x04, 0x36
        /*0a26*/ 	.short	(.L_58 - .L_57)
.L_57:
        /*0a28*/ 	.word	0x00000008
.L_58:


//--------------------- .nv.callgraph             --------------------------
	.section	.nv.callgraph,"",@"SHT_CUDA_CALLGRAPH"
	.align	4
	.sectionentsize	8
	.align		4
        /*0000*/ 	.word	0x00000000
	.align		4
        /*0004*/ 	.word	0xffffffff
	.align		4
        /*0008*/ 	.word	index@(_ZN7cutlass13device_kernelINS_4gemm6kernel13GemmUniversalIN4cute5tupleIJiiiiEEENS1_10collective13CollectiveMmaINS1_35MainloopSm100TmaUmmaWarpSpecializedILi5ELi2ELi4ENS5_IJNS4_1CILi1EEESB_SB_EEEEENS5_IJNSA_ILi64EEENSA_ILi256EEENSA_ILi128EEEEEENS_12float_e5m2_tENS5_IJlSB_lEEESI_SJ_NS4_8TiledMMAINS4_8MMA_AtomIJNS4_10MMA_TraitsINS4_19SM100_MMA_F8F6F4_SSEJSI_SI_fSE_SF_NS4_17integral_constantINS4_4UMMA5MajorELSQ_0EEESR_NSO_INSP_7ScaleInELSS_0EEEST_EEEEEENS4_6LayoutISC_NS5_IJNSA_ILi0EEESX_SX_EEEEENS5_IJNS4_10UnderscoreES10_S10_EEEEENS4_13SM90_TMA_LOADENS4_14ComposedLayoutINS4_7SwizzleILi3ELi4ELi3EEENS4_18smem_ptr_flag_bitsILi8EEENSW_INS5_IJNSA_ILi8EEESG_EEENS5_IJSG_SB_EEEEEEEvNS4_8identityES13_S1D_vS1E_EENS_8epilogue10collective18CollectiveEpilogueINS1G_23Sm100TmaWarpSpecializedILi4ELi2ELi32ELb0ELb0EEEJSH_NS5_IJNSW_ISE_SB_EES1L_EEESI_SJ_SI_SJ_NS1G_6fusion15FusionCallbacksIS1K_NS1N_17LinearCombinationISI_fSI_fLNS_15FloatRoundStyleE2EEESH_S1M_JEEENS4_5SM1004TMEM4LOAD26SM100_TMEM_LOAD_16dp32b32xES13_NS14_INS15_ILi2ELi4ELi3EEES18_NSW_INS5_IJS19_SE_EEENS5_IJSE_SB_EEEEEEENS4_39AutoVectorizingCopyWithAssumedAlignmentILi128EEENS4_14SM90_TMA_STOREES21_S23_S23_EEEvvEEEEvNT_6ParamsE)
	.align		4
        /*000c*/ 	.word	index@(__assertfail)
	.align		4
        /*0010*/ 	.word	0x00000000
	.align		4
        /*0014*/ 	.word	0xfffffffe
	.align		4
        /*0018*/ 	.word	0x00000000
	.align		4
        /*001c*/ 	.word	0xfffffffd
	.align		4
        /*0020*/ 	.word	0x00000000
	.align		4
        /*0024*/ 	.word	0xfffffffc


//--------------------- .nv.constant4             --------------------------
	.section	.nv.constant4,"a",@progbits
	.align	8
	.align		8
.nv.constant4:
        /*0000*/ 	.dword	__assertfail
	.align		8
        /*0008*/ 	.dword	__unnamed_1
	.align		8
        /*0010*/ 	.dword	__unnamed_2
	.align		8
        /*0018*/ 	.dword	__unnamed_3
	.align		8
        /*0020*/ 	.dword	_ZN39_INTERNAL_a9a26581_4_k_cu_06f8db6d_97064cuda3std3__45__cpo5beginE
	.align		8
        /*0028*/ 	.dword	_ZN39_INTERNAL_a9a26581_4_k_cu_06f8db6d_97064cuda3std3__45__cpo3endE
	.align		8
        /*0030*/ 	.dword	_ZN39_INTERNAL_a9a26581_4_k_cu_06f8db6d_97064cuda3std3__45__cpo6cbeginE
	.align		8
        /*0038*/ 	.dword	_ZN39_INTERNAL_a9a26581_4_k_cu_06f8db6d_97064cuda3std3__45__cpo4cendE
	.align		8
        /*0040*/ 	.dword	_ZN39_INTERNAL_a9a26581_4_k_cu_06f8db6d_97064cuda3std3__441_GLOBAL__N__a9a26581_4_k_cu_06f8db6d_97066ignoreE
	.align		8
        /*0048*/ 	.dword	_ZN39_INTERNAL_a9a26581_4_k_cu_06f8db6d_97064cuda3std3__419piecewise_constructE
	.align		8
        /*0050*/ 	.dword	_ZN39_INTERNAL_a9a26581_4_k_cu_06f8db6d_97064cuda3std3__48in_placeE
	.align		8
        /*0058*/ 	.dword	_ZN39_INTERNAL_a9a26581_4_k_cu_06f8db6d_97064cuda3std6ranges3__45__cpo4swapE
	.align		8
        /*0060*/ 	.dword	_ZN39_INTERNAL_a9a26581_4_k_cu_06f8db6d_97064cuda3std6ranges3__45__cpo9iter_moveE
	.align		8
        /*0068*/ 	.dword	_ZN39_INTERNAL_a9a26581_4_k_cu_06f8db6d_97064cute7productE
	.align		8
        /*0070*/ 	.dword	_ZN39_INTERNAL_a9a26581_4_k_cu_06f8db6d_97064cute1_E
	.align		8
        /*0078*/ 	.dword	$str$25
	.align		8
        /*0080*/ 	.dword	$str$26
	.align		8
        /*0088*/ 	.dword	$str$27
	.align		8
        /*0090*/ 	.dword	$str$28


//--------------------- .text._ZN7cutlass13device_kernelINS_4gemm6kernel13GemmUniversalIN4cute5tupleIJiiiiEEENS1_10collective13CollectiveMmaINS1_35MainloopSm100TmaUmmaWarpSpecializedILi5ELi2ELi4ENS5_IJNS4_1CILi1EEESB_SB_EEEEENS5_IJNSA_ILi64EEENSA_ILi256EEENSA_ILi128EEEEEENS_12float_e5m2_tENS5_IJlSB_lEEESI_SJ_NS4_8TiledMMAINS4_8MMA_AtomIJNS4_10MMA_TraitsINS4_19SM100_MMA_F8F6F4_SSEJSI_SI_fSE_SF_NS4_17integral_constantINS4_4UMMA5MajorELSQ_0EEESR_NSO_INSP_7ScaleInELSS_0EEEST_EEEEEENS4_6LayoutISC_NS5_IJNSA_ILi0EEESX_SX_EEEEENS5_IJNS4_10UnderscoreES10_S10_EEEEENS4_13SM90_TMA_LOADENS4_14ComposedLayoutINS4_7SwizzleILi3ELi4ELi3EEENS4_18smem_ptr_flag_bitsILi8EEENSW_INS5_IJNSA_ILi8EEESG_EEENS5_IJSG_SB_EEEEEEEvNS4_8identityES13_S1D_vS1E_EENS_8epilogue10collective18CollectiveEpilogueINS1G_23Sm100TmaWarpSpecializedILi4ELi2ELi32ELb0ELb0EEEJSH_NS5_IJNSW_ISE_SB_EES1L_EEESI_SJ_SI_SJ_NS1G_6fusion15FusionCallbacksIS1K_NS1N_17LinearCombinationISI_fSI_fLNS_15FloatRoundStyleE2EEESH_S1M_JEEENS4_5SM1004TMEM4LOAD26SM100_TMEM_LOAD_16dp32b32xES13_NS14_INS15_ILi2ELi4ELi3EEES18_NSW_INS5_IJS19_SE_EEENS5_IJSE_SB_EEEEEEENS4_39AutoVectorizingCopyWithAssumedAlignmentILi128EEENS4_14SM90_TMA_STOREES21_S23_S23_EEEvvEEEEvNT_6ParamsE --------------------------
	.section	.text._ZN7cutlass13device_kernelINS_4gemm6kernel13GemmUniversalIN4cute5tupleIJiiiiEEENS1_10collective13CollectiveMmaINS1_35MainloopSm100TmaUmmaWarpSpecializedILi5ELi2ELi4ENS5_IJNS4_1CILi1EEESB_SB_EEEEENS5_IJNSA_ILi64EEENSA_ILi256EEENSA_ILi128EEEEEENS_12float_e5m2_tENS5_IJlSB_lEEESI_SJ_NS4_8TiledMMAINS4_8MMA_AtomIJNS4_10MMA_TraitsINS4_19SM100_MMA_F8F6F4_SSEJSI_SI_fSE_SF_NS4_17integral_constantINS4_4UMMA5MajorELSQ_0EEESR_NSO_INSP_7ScaleInELSS_0EEEST_EEEEEENS4_6LayoutISC_NS5_IJNSA_ILi0EEESX_SX_EEEEENS5_IJNS4_10UnderscoreES10_S10_EEEEENS4_13SM90_TMA_LOADENS4_14ComposedLayoutINS4_7SwizzleILi3ELi4ELi3EEENS4_18smem_ptr_flag_bitsILi8EEENSW_INS5_IJNSA_ILi8EEESG_EEENS5_IJSG_SB_EEEEEEEvNS4_8identityES13_S1D_vS1E_EENS_8epilogue10collective18CollectiveEpilogueINS1G_23Sm100TmaWarpSpecializedILi4ELi2ELi32ELb0ELb0EEEJSH_NS5_IJNSW_ISE_SB_EES1L_EEESI_SJ_SI_SJ_NS1G_6fusion15FusionCallbacksIS1K_NS1N_17LinearCombinationISI_fSI_fLNS_15FloatRoundStyleE2EEESH_S1M_JEEENS4_5SM1004TMEM4LOAD26SM100_TMEM_LOAD_16dp32b32xES13_NS14_INS15_ILi2ELi4ELi3EEES18_NSW_INS5_IJS19_SE_EEENS5_IJSE_SB_EEEEEEENS4_39AutoVectorizingCopyWithAssumedAlignmentILi128EEENS4_14SM90_TMA_STOREES21_S23_S23_EEEvvEEEEvNT_6ParamsE,"ax",@progbits
	.align	128
.text._ZN7cutlass13device_kernelINS_4gemm6kernel13GemmUniversalIN4cute5tupleIJiiiiEEENS1_10collective13CollectiveMmaINS1_35MainloopSm100TmaUmmaWarpSpecializedILi5ELi2ELi4ENS5_IJNS4_1CILi1EEESB_SB_EEEEENS5_IJNSA_ILi64EEENSA_ILi256EEENSA_ILi128EEEEEENS_12float_e5m2_tENS5_IJlSB_lEEESI_SJ_NS4_8TiledMMAINS4_8MMA_AtomIJNS4_10MMA_TraitsINS4_19SM100_MMA_F8F6F4_SSEJSI_SI_fSE_SF_NS4_17integral_constantINS4_4UMMA5MajorELSQ_0EEESR_NSO_INSP_7ScaleInELSS_0EEEST_EEEEEENS4_6LayoutISC_NS5_IJNSA_ILi0EEESX_SX_EEEEENS5_IJNS4_10UnderscoreES10_S10_EEEEENS4_13SM90_TMA_LOADENS4_14ComposedLayoutINS4_7SwizzleILi3ELi4ELi3EEENS4_18smem_ptr_flag_bitsILi8EEENSW_INS5_IJNSA_ILi8EEESG_EEENS5_IJSG_SB_EEEEEEEvNS4_8identityES13_S1D_vS1E_EENS_8epilogue10collective18CollectiveEpilogueINS1G_23Sm100TmaWarpSpecializedILi4ELi2ELi32ELb0ELb0EEEJSH_NS5_IJNSW_ISE_SB_EES1L_EEESI_SJ_SI_SJ_NS1G_6fusion15FusionCallbacksIS1K_NS1N_17LinearCombinationISI_fSI_fLNS_15FloatRoundStyleE2EEESH_S1M_JEEENS4_5SM1004TMEM4LOAD26SM100_TMEM_LOAD_16dp32b32xES13_NS14_INS15_ILi2ELi4ELi3EEES18_NSW_INS5_IJS19_SE_EEENS5_IJSE_SB_EEEEEEENS4_39AutoVectorizingCopyWithAssumedAlignmentILi128EEENS4_14SM90_TMA_STOREES21_S23_S23_EEEvvEEEEvNT_6ParamsE:
        .type           _ZN7cutlass13device_kernelINS_4gemm6kernel13GemmUniversalIN4cute5tupleIJiiiiEEENS1_10collective13CollectiveMmaINS1_35MainloopSm100TmaUmmaWarpSpecializedILi5ELi2ELi4ENS5_IJNS4_1CILi1EEESB_SB_EEEEENS5_IJNSA_ILi64EEENSA_ILi256EEENSA_ILi128EEEEEENS_12float_e5m2_tENS5_IJlSB_lEEESI_SJ_NS4_8TiledMMAINS4_8MMA_AtomIJNS4_10MMA_TraitsINS4_19SM100_MMA_F8F6F4_SSEJSI_SI_fSE_SF_NS4_17integral_constantINS4_4UMMA5MajorELSQ_0EEESR_NSO_INSP_7ScaleInELSS_0EEEST_EEEEEENS4_6LayoutISC_NS5_IJNSA_ILi0EEESX_SX_EEEEENS5_IJNS4_10UnderscoreES10_S10_EEEEENS4_13SM90_TMA_LOADENS4_14ComposedLayoutINS4_7SwizzleILi3ELi4ELi3EEENS4_18smem_ptr_flag_bitsILi8EEENSW_INS5_IJNSA_ILi8EEESG_EEENS5_IJSG_SB_EEEEEEEvNS4_8identityES13_S1D_vS1E_EENS_8epilogue10collective18CollectiveEpilogueINS1G_23Sm100TmaWarpSpecializedILi4ELi2ELi32ELb0ELb0EEEJSH_NS5_IJNSW_ISE_SB_EES1L_EEESI_SJ_SI_SJ_NS1G_6fusion15FusionCallbacksIS1K_NS1N_17LinearCombinationISI_fSI_fLNS_15FloatRoundStyleE2EEESH_S1M_JEEENS4_5SM1004TMEM4LOAD26SM100_TMEM_LOAD_16dp32b32xES13_NS14_INS15_ILi2ELi4ELi3EEES18_NSW_INS5_IJS19_SE_EEENS5_IJSE_SB_EEEEEEENS4_39AutoVectorizingCopyWithAssumedAlignmentILi128EEENS4_14SM90_TMA_STOREES21_S23_S23_EEEvvEEEEvNT_6ParamsE,@function
        .size           _ZN7cutlass13device_kernelINS_4gemm6kernel13GemmUniversalIN4cute5tupleIJiiiiEEENS1_10collective13CollectiveMmaINS1_35MainloopSm100TmaUmmaWarpSpecializedILi5ELi2ELi4ENS5_IJNS4_1CILi1EEESB_SB_EEEEENS5_IJNSA_ILi64EEENSA_ILi256EEENSA_ILi128EEEEEENS_12float_e5m2_tENS5_IJlSB_lEEESI_SJ_NS4_8TiledMMAINS4_8MMA_AtomIJNS4_10MMA_TraitsINS4_19SM100_MMA_F8F6F4_SSEJSI_SI_fSE_SF_NS4_17integral_constantINS4_4UMMA5MajorELSQ_0EEESR_NSO_INSP_7ScaleInELSS_0EEEST_EEEEEENS4_6LayoutISC_NS5_IJNSA_ILi0EEESX_SX_EEEEENS5_IJNS4_10UnderscoreES10_S10_EEEEENS4_13SM90_TMA_LOADENS4_14ComposedLayoutINS4_7SwizzleILi3ELi4ELi3EEENS4_18smem_ptr_flag_bitsILi8EEENSW_INS5_IJNSA_ILi8EEESG_EEENS5_IJSG_SB_EEEEEEEvNS4_8identityES13_S1D_vS1E_EENS_8epilogue10collective18CollectiveEpilogueINS1G_23Sm100TmaWarpSpecializedILi4ELi2ELi32ELb0ELb0EEEJSH_NS5_IJNSW_ISE_SB_EES1L_EEESI_SJ_SI_SJ_NS1G_6fusion15FusionCallbacksIS1K_NS1N_17LinearCombinationISI_fSI_fLNS_15FloatRoundStyleE2EEESH_S1M_JEEENS4_5SM1004TMEM4LOAD26SM100_TMEM_LOAD_16dp32b32xES13_NS14_INS15_ILi2ELi4ELi3EEES18_NSW_INS5_IJS19_SE_EEENS5_IJSE_SB_EEEEEEENS4_39AutoVectorizingCopyWithAssumedAlignmentILi128EEENS4_14SM90_TMA_STOREES21_S23_S23_EEEvvEEEEvNT_6ParamsE,(.L_x_173 - _ZN7cutlass13device_kernelINS_4gemm6kernel13GemmUniversalIN4cute5tupleIJiiiiEEENS1_10collective13CollectiveMmaINS1_35MainloopSm100TmaUmmaWarpSpecializedILi5ELi2ELi4ENS5_IJNS4_1CILi1EEESB_SB_EEEEENS5_IJNSA_ILi64EEENSA_ILi256EEENSA_ILi128EEEEEENS_12float_e5m2_tENS5_IJlSB_lEEESI_SJ_NS4_8TiledMMAINS4_8MMA_AtomIJNS4_10MMA_TraitsINS4_19SM100_MMA_F8F6F4_SSEJSI_SI_fSE_SF_NS4_17integral_constantINS4_4UMMA5MajorELSQ_0EEESR_NSO_INSP_7ScaleInELSS_0EEEST_EEEEEENS4_6LayoutISC_NS5_IJNSA_ILi0EEESX_SX_EEEEENS5_IJNS4_10UnderscoreES10_S10_EEEEENS4_13SM90_TMA_LOADENS4_14ComposedLayoutINS4_7SwizzleILi3ELi4ELi3EEENS4_18smem_ptr_flag_bitsILi8EEENSW_INS5_IJNSA_ILi8EEESG_EEENS5_IJSG_SB_EEEEEEEvNS4_8identityES13_S1D_vS1E_EENS_8epilogue10collective18CollectiveEpilogueINS1G_23Sm100TmaWarpSpecializedILi4ELi2ELi32ELb0ELb0EEEJSH_NS5_IJNSW_ISE_SB_EES1L_EEESI_SJ_SI_SJ_NS1G_6fusion15FusionCallbacksIS1K_NS1N_17LinearCombinationISI_fSI_fLNS_15FloatRoundStyleE2EEESH_S1M_JEEENS4_5SM1004TMEM4LOAD26SM100_TMEM_LOAD_16dp32b32xES13_NS14_INS15_ILi2ELi4ELi3EEES18_NSW_INS5_IJS19_SE_EEENS5_IJSE_SB_EEEEEEENS4_39AutoVectorizingCopyWithAssumedAlignmentILi128EEENS4_14SM90_TMA_STOREES21_S23_S23_EEEvvEEEEvNT_6ParamsE)
        .other          _ZN7cutlass13device_kernelINS_4gemm6kernel13GemmUniversalIN4cute5tupleIJiiiiEEENS1_10collective13CollectiveMmaINS1_35MainloopSm100TmaUmmaWarpSpecializedILi5ELi2ELi4ENS5_IJNS4_1CILi1EEESB_SB_EEEEENS5_IJNSA_ILi64EEENSA_ILi256EEENSA_ILi128EEEEEENS_12float_e5m2_tENS5_IJlSB_lEEESI_SJ_NS4_8TiledMMAINS4_8MMA_AtomIJNS4_10MMA_TraitsINS4_19SM100_MMA_F8F6F4_SSEJSI_SI_fSE_SF_NS4_17integral_constantINS4_4UMMA5MajorELSQ_0EEESR_NSO_INSP_7ScaleInELSS_0EEEST_EEEEEENS4_6LayoutISC_NS5_IJNSA_ILi0EEESX_SX_EEEEENS5_IJNS4_10UnderscoreES10_S10_EEEEENS4_13SM90_TMA_LOADENS4_14ComposedLayoutINS4_7SwizzleILi3ELi4ELi3EEENS4_18smem_ptr_flag_bitsILi8EEENSW_INS5_IJNSA_ILi8EEESG_EEENS5_IJSG_SB_EEEEEEEvNS4_8identityES13_S1D_vS1E_EENS_8epilogue10collective18CollectiveEpilogueINS1G_23Sm100TmaWarpSpecializedILi4ELi2ELi32ELb0ELb0EEEJSH_NS5_IJNSW_ISE_SB_EES1L_EEESI_SJ_SI_SJ_NS1G_6fusion15FusionCallbacksIS1K_NS1N_17LinearCombinationISI_fSI_fLNS_15FloatRoundStyleE2EEESH_S1M_JEEENS4_5SM1004TMEM4LOAD26SM100_TMEM_LOAD_16dp32b32xES13_NS14_INS15_ILi2ELi4ELi3EEES18_NSW_INS5_IJS19_SE_EEENS5_IJSE_SB_EEEEEEENS4_39AutoVectorizingCopyWithAssumedAlignmentILi128EEENS4_14SM90_TMA_STOREES21_S23_S23_EEEvvEEEEvNT_6ParamsE,@"STO_CUDA_ENTRY STV_DEFAULT"
_ZN7cutlass13device_kernelINS_4gemm6kernel13GemmUniversalIN4cute5tupleIJiiiiEEENS1_10collective13CollectiveMmaINS1_35MainloopSm100TmaUmmaWarpSpecializedILi5ELi2ELi4ENS5_IJNS4_1CILi1EEESB_SB_EEEEENS5_IJNSA_ILi64EEENSA_ILi256EEENSA_ILi128EEEEEENS_12float_e5m2_tENS5_IJlSB_lEEESI_SJ_NS4_8TiledMMAINS4_8MMA_AtomIJNS4_10MMA_TraitsINS4_19SM100_MMA_F8F6F4_SSEJSI_SI_fSE_SF_NS4_17integral_constantINS4_4UMMA5MajorELSQ_0EEESR_NSO_INSP_7ScaleInELSS_0EEEST_EEEEEENS4_6LayoutISC_NS5_IJNSA_ILi0EEESX_SX_EEEEENS5_IJNS4_10UnderscoreES10_S10_EEEEENS4_13SM90_TMA_LOADENS4_14ComposedLayoutINS4_7SwizzleILi3ELi4ELi3EEENS4_18smem_ptr_flag_bitsILi8EEENSW_INS5_IJNSA_ILi8EEESG_EEENS5_IJSG_SB_EEEEEEEvNS4_8identityES13_S1D_vS1E_EENS_8epilogue10collective18CollectiveEpilogueINS1G_23Sm100TmaWarpSpecializedILi4ELi2ELi32ELb0ELb0EEEJSH_NS5_IJNSW_ISE_SB_EES1L_EEESI_SJ_SI_SJ_NS1G_6fusion15FusionCallbacksIS1K_NS1N_17LinearCombinationISI_fSI_fLNS_15FloatRoundStyleE2EEESH_S1M_JEEENS4_5SM1004TMEM4LOAD26SM100_TMEM_LOAD_16dp32b32xES13_NS14_INS15_ILi2ELi4ELi3EEES18_NSW_INS5_IJS19_SE_EEENS5_IJSE_SB_EEEEEEENS4_39AutoVectorizingCopyWithAssumedAlignmentILi128EEENS4_14SM90_TMA_STOREES21_S23_S23_EEEvvEEEEvNT_6ParamsE:
[----:B------:R-:W1:Y:S01]  /*0000*/  LDC R1, c[0x0][0x37c] ;  /* 0x0000df00ff017b82 */ /* 0x000e620000000800 */
[----:B------:R-:W2:Y:S01]  /*0010*/  S2R R108, SR_TID.X ;  /* 0x00000000006c7919 */ /* 0x000ea20000002100 */
[----:B------:R-:W3:Y:S01]  /*0020*/  LDCU.64 UR4, c[0x0][0x890] ;  /* 0x00011200ff0477ac */ /* 0x000ee20008000a00 */
[----:B------:R-:W-:Y:S02]  /*0030*/  PRMT R96, RZ, 0x7610, R96 ;  /* 0x00007610ff607816 */ /* 0x000fe40000000060 */
[----:B------:R-:W-:Y:S01]  /*0040*/  ELECT P5, URZ, PT ;  /* 0x0000000000ff782f */ /* 0x000fe200038a0000 */
[----:B------:R-:W4:Y:S01]  /*0050*/  LDCU.64 UR46, c[0x0][0x358] ;  /* 0x00006b00ff2e77ac */ /* 0x000f220008000a00 */
[----:B---3--:R-:W-:-:S04]  /*0060*/  UISETP.NE.U32.AND UP0, UPT, UR4, URZ, UPT ;  /* 0x000000ff0400728c */ /* 0x008fc8000bf05070 */
[----:B------:R-:W-:Y:S01]  /*0070*/  UISETP.NE.AND.EX UP0, UPT, UR5, URZ, UPT, UP0 ;  /* 0x000000ff0500728c */ /* 0x000fe2000bf05300 */
[----:B--2---:R-:W-:-:S05]  /*0080*/  SHF.R.U32.HI R101, RZ, 0x5, R108 ;  /* 0x00000005ff657819 */ /* 0x004fca000001166c */
[----:B------:R-:W2:Y:S02]  /*0090*/  SHFL.IDX PT, R0, R101, RZ, 0x1f ;  /* 0x00001fff65007589 */ /* 0x000ea400000e0000 */
[----:B--2---:R-:W-:Y:S01]  /*00a0*/  R2UR UR8, R0 ;  /* 0x00000000000872ca */ /* 0x004fe200000e0000 */
[----:B-1--4-:R-:W-:-:S14]  /*00b0*/  BRA.U UP0, `(.L_x_0) ;  /* 0x00000001002c7547 */ /* 0x012fdc000b800000 */
[----:B------:R-:W1:Y:S02]  /*00c0*/  LDCU.64 UR6, c[0x0][0x888] ;  /* 0x00011100ff0677ac */ /* 0x000e640008000a00 */
[----:B-1----:R-:W-:-:S04]  /*00d0*/  UISETP.NE.U32.AND UP0, UPT, UR6, URZ, UPT ;  /* 0x000000ff0600728c */ /* 0x002fc8000bf05070 */
[----:B------:R-:W-:-:S09]  /*00e0*/  UISETP.NE.AND.EX UP0, UPT, UR7, URZ, UPT, UP0 ;  /* 0x000000ff0700728c */ /* 0x000fd2000bf05300 */
[----:B------:R-:W-:Y:S05]  /*00f0*/  BRA.U !UP0, `(.L_x_1) ;  /* 0x0000000108107547 */ /* 0x000fea000b800000 */
[----:B------:R-:W1:Y:S02]  /*0100*/  LDC.64 R2, c[0x0][0x888] ;  /* 0x00022200ff027b82 */ /* 0x000e640000000a00 */
[----:B-1----:R1:W5:Y:S01]  /*0110*/  LDG.E R49, desc[UR46][R2.64] ;  /* 0x0000002e02317981 */ /* 0x002362000c1e1900 */
[----:B------:R-:W-:Y:S01]  /*0120*/  HFMA2 R96, -RZ, RZ, 0, 5.9604644775390625e-08 ;  /* 0x00000001ff607431 */ /* 0x000fe200000001ff */
[----:B------:R-:W-:Y:S05]  /*0130*/  BRA `(.L_x_0) ;  /* 0x00000000000c7947 */ /* 0x000fea0003800000 */
.L_x_1:
[----:B------:R-:W1:Y:S01]  /*0140*/  LDCU UR6, c[0x0][0x880] ;  /* 0x00011000ff0677ac */ /* 0x000e620008000800 */
[----:B------:R-:W-:Y:S01]  /*0150*/  HFMA2 R96, -RZ, RZ, 0, 5.9604644775390625e-08 ;  /* 0x00000001ff607431 */ /* 0x000fe200000001ff */
[----:B-1----:R-:W-:-:S07]  /*0160*/  MOV R49, UR6 ;  /* 0x0000000600317c02 */ /* 0x002fce0008000f00 */
.L_x_0:
[----:B------:R-:W2:Y:S02]  /*0170*/  LDCU.64 UR6, c[0x0][0x8b0] ;  /* 0x00011600ff0677ac */ /* 0x000ea40008000a00 */
[----:B--2---:R-:W-:-:S04]  /*0180*/  UISETP.NE.U32.AND UP0, UPT, UR6, URZ, UPT ;  /* 0x000000ff0600728c */ /* 0x004fc8000bf05070 */
[----:B------:R-:W-:-:S09]  /*0190*/  UISETP.NE.AND.EX UP0, UPT, UR7, URZ, UPT, UP0 ;  /* 0x000000ff0700728c */ /* 0x000fd2000bf05300 */
[----:B------:R-:W-:Y:S05]  /*01a0*/  BRA.U UP0, `(.L_x_2) ;  /* 0x0000000100247547 */ /* 0x000fea000b800000 */
[----:B------:R-:W2:Y:S02]  /*01b0*/  LDCU.64 UR6, c[0x0][0x8a8] ;  /* 0x00011500ff0677ac */ /* 0x000ea40008000a00 */
[----:B--2---:R-:W-:-:S04]  /*01c0*/  UISETP.NE.U32.AND UP0, UPT, UR6, URZ, UPT ;  /* 0x000000ff0600728c */ /* 0x004fc8000bf05070 */
[----:B------:R-:W-:-:S09]  /*01d0*/  UISETP.NE.AND.EX UP0, UPT, UR7, URZ, UPT, UP0 ;  /* 0x000000ff0700728c */ /* 0x000fd2000bf05300 */
[----:B------:R-:W-:Y:S05]  /*01e0*/  BRA.U !UP0, `(.L_x_3) ;  /* 0x00000001080c7547 */ /* 0x000fea000b800000 */
[----:B-1----:R-:W1:Y:S02]  /*01f0*/  LDC.64 R2, c[0x0][0x8a8] ;  /* 0x00022a00ff027b82 */ /* 0x002e640000000a00 */
[----:B-1----:R2:W5:Y:S01]  /*0200*/  LDG.E R47, desc[UR46][R2.64] ;  /* 0x0000002e022f7981 */ /* 0x002562000c1e1900 */
[----:B------:R-:W-:Y:S05]  /*0210*/  BRA `(.L_x_2) ;  /* 0x0000000000087947 */ /* 0x000fea0003800000 */
.L_x_3:
[----:B------:R-:W2:Y:S02]  /*0220*/  LDCU UR6, c[0x0][0x8a0] ;  /* 0x00011400ff0677ac */ /* 0x000ea40008000800 */
[----:B--2---:R-:W-:Y:S02]  /*0230*/  MOV R47, UR6 ;  /* 0x00000006002f7c02 */ /* 0x004fe40008000f00 */
.L_x_2:
[----:B------:R-:W-:Y:S01]  /*0240*/  IMAD.U32 R0, RZ, RZ, UR8 ;  /* 0x00000008ff007e24 */ /* 0x000fe2000f8e00ff */
[----:B------:R-:W-:Y:S04]  /*0250*/  BSSY.RECONVERGENT B0, `(.L_x_4) ;  /* 0x000000c000007945 */ /* 0x000fe80003800200 */
[C---:B------:R-:W-:Y:S02]  /*0260*/  ISETP.NE.OR P1, PT, R0.reuse, 0x1, !P5 ;  /* 0x000000010000780c */ /* 0x040fe40006f25670 */
[----:B------:R-:W-:-:S11]  /*0270*/  ISETP.NE.OR P0, PT, R0, 0x3, !P5 ;  /* 0x000000030000780c */ /* 0x000fd60006f05670 */
[----:B------:R-:W-:Y:S05]  /*0280*/  @P1 BRA `(.L_x_5) ;  /* 0x0000000000201947 */ /* 0x000fea0003800000 */
[----:B------:R-:W3:Y:S02]  /*0290*/  LDCU.64 UR6, c[0x0][0x348] ;  /* 0x00006900ff0677ac */ /* 0x000ee40008000a00 */
[----:B---3--:R-:W-:Y:S02]  /*02a0*/  UIADD3 UR10, UP1, UPT, UR6, 0x80, URZ ;  /* 0x00000080060a7890 */ /* 0x008fe4000ff3e0ff */
[----:B------:R-:W-:Y:S02]  /*02b0*/  UIADD3 UR6, UP0, UPT, UR6, 0x180, URZ ;  /* 0x0000018006067890 */ /* 0x000fe4000ff1e0ff */
[----:B------:R-:W-:Y:S02]  /*02c0*/  UIADD3.X UR11, UPT, UPT, URZ, UR7, URZ, UP1, !UPT ;  /* 0x00000007ff0b7290 */ /* 0x000fe40008ffe4ff */
[----:B------:R-:W-:-:S07]  /*02d0*/  UIADD3.X UR7, UPT, UPT, URZ, UR7, URZ, UP0, !UPT ;  /* 0x00000007ff077290 */ /* 0x000fce00087fe4ff */
[----:B------:R3:W-:Y:S02]  /*02e0*/  UTMACCTL.PF [UR10] ;  /* 0x000000000a0079b9 */ /* 0x0007e40008040000 */
[----:B------:R3:W-:Y:S02]  /*02f0*/  UTMACCTL.PF [UR6] ;  /* 0x00000000060079b9 */ /* 0x0007e40008040000 */
[----:B---3--:R-:W-:Y:S01]  /*0300*/  NOP ;  /* 0x0000000000007918 */ /* 0x008fe20000000000 */
.L_x_5:
[----:B------:R-:W-:Y:S05]  /*0310*/  BSYNC.RECONVERGENT B0 ;  /* 0x0000000000007941 */ /* 0x000fea0003800200 */
.L_x_4:
[----:B------:R-:W-:Y:S04]  /*0320*/  BSSY.RECONVERGENT B0, `(.L_x_6) ;  /* 0x000000a000007945 */ /* 0x000fe80003800200 */
        /* <DEDUP_REMOVED lines=9> */
.L_x_7:
[----:B------:R-:W-:Y:S05]  /*03c0*/  BSYNC.RECONVERGENT B0 ;  /* 0x0000000000007941 */ /* 0x000fea0003800200 */
.L_x_6:
[----:B------:R-:W3:Y:S01]  /*03d0*/  LDCU.64 UR6, c[0x0][0x888] ;  /* 0x00011100ff0677ac */ /* 0x000ee20008000a00 */
[----:B------:R-:W-:Y:S02]  /*03e0*/  UISETP.EQ.U32.AND UP1, UPT, UR4, URZ, UPT ;  /* 0x000000ff0400728c */ /* 0x000fe4000bf22070 */
[----:B------:R-:W-:Y:S02]  /*03f0*/  UPLOP3.LUT UP2, UPT, UPT, UPT, UPT, 0x80, 0x8 ;  /* 0x000000000008789c */ /* 0x000fe40003f4f070 */
[----:B---3--:R-:W-:-:S04]  /*0400*/  UISETP.NE.U32.AND UP0, UPT, UR6, URZ, UPT ;  /* 0x000000ff0600728c */ /* 0x008fc8000bf05070 */
[----:B------:R-:W-:-:S04]  /*0410*/  UISETP.NE.AND.EX UP0, UPT, UR7, URZ, UPT, UP0 ;  /* 0x000000ff0700728c */ /* 0x000fc8000bf05300 */
[----:B------:R-:W-:-:S04]  /*0420*/  UISETP.EQ.OR.EX UP3, UPT, UR5, URZ, !UP0, UP1 ;  /* 0x000000ff0500728c */ /* 0x000fc8000c762710 */
[----:B------:R-:W-:-:S05]  /*0430*/  UP2UR UR50, UPR, URZ, 0x8 ;  /* 0x00000008ff327883 */ /* 0x000fca0008000000 */
[----:B------:R-:W-:Y:S07]  /*0440*/  BRA.U !UP3, `(.L_x_8) ;  /* 0x000000010b207547 */ /* 0x000fee000b800000 */
[----:B------:R-:W-:Y:S01]  /*0450*/  UISETP.NE.U32.AND UP2, UPT, UR4, URZ, UPT ;  /* 0x000000ff0400728c */ /* 0x000fe2000bf45070 */
[----:B-----5:R-:W-:Y:S01]  /*0460*/  FSETP.NEU.AND P0, PT, R49, RZ, PT ;  /* 0x000000ff3100720b */ /* 0x020fe20003f0d000 */
[----:B------:R-:W-:Y:S02]  /*0470*/  USEL UR4, URZ, 0xffffffff, UP0 ;  /* 0xffffffffff047887 */ /* 0x000fe40008000000 */
[----:B------:R-:W-:-:S10]  /*0480*/  UISETP.NE.AND.EX UP2, UPT, UR5, URZ, UPT, UP2 ;  /* 0x000000ff0500728c */ /* 0x000fd4000bf45320 */
[----:B------:R-:W-:Y:S01]  /*0490*/  VOTEU.ANY UP1, P0 ;  /* 0x0000000000ff7886 */ /* 0x000fe20000020100 */
[----:B------:R-:W-:-:S04]  /*04a0*/  @!UP2 USEL UR4, URZ, 0xffffffff, UP1 ;  /* 0xffffffffff04a887 */ /* 0x000fc80008800000 */
[----:B------:R-:W-:-:S04]  /*04b0*/  ULOP3.LUT UR4, UR4, 0x1, URZ, 0xc0, !UPT ;  /* 0x0000000104047892 */ /* 0x000fc8000f8ec0ff */
[----:B------:R-:W-:-:S11]  /*04c0*/  UISETP.NE.U32.AND UP2, UPT, UR4, 0x1, UPT ;  /* 0x000000010400788c */ /* 0x000fd6000bf45070 */
.L_x_8:
[----:B-12---:R-:W1:Y:S01]  /*04d0*/  SHFL.IDX PT, R2, R101, RZ, 0x1f ;  /* 0x00001fff65027589 */ /* 0x006e6200000e0000 */
[----:B------:R-:W-:-:S04]  /*04e0*/  UISETP.NE.AND UP1, UPT, UR8, 0x2, UPT ;  /* 0x000000020800788c */ /* 0x000fc8000bf25270 */
[----:B------:R-:W-:Y:S01]  /*04f0*/  USEL UR6, URZ, 0x1, UP1 ;  /* 0x00000001ff067887 */ /* 0x000fe20008800000 */
[----:B-1----:R-:W-:-:S13]  /*0500*/  ISETP.NE.AND P0, PT, R2, RZ, PT ;  /* 0x000000ff0200720c */ /* 0x002fda0003f05270 */
[----:B------:R-:W-:Y:S05]  /*0510*/  @P0 BRA `(.L_x_9) ;  /* 0x0000000000500947 */ /* 0x000fea0003800000 */
[----:B------:R-:W1:Y:S01]  /*0520*/  S2UR UR5, SR_CgaCtaId ;  /* 0x00000000000579c3 */ /* 0x000e620000008800 */
[----:B------:R-:W-:Y:S01]  /*0530*/  UMOV UR7, 0x400 ;  /* 0x0000040000077882 */ /* 0x000fe20000000000 */
[----:B------:R-:W-:Y:S01]  /*0540*/  UMOV UR4, 0x1 ;  /* 0x0000000100047882 */ /* 0x000fe20000000000 */
[----:B------:R-:W-:Y:S01]  /*0550*/  ELECT P0, URZ, PT ;  /* 0x0000000000ff782f */ /* 0x000fe20003800000 */
[----:B------:R-:W-:-:S04]  /*0560*/  UIADD3 UR10, UPT, UPT, -UR4, 0x100000, URZ ;  /* 0x00100000040a7890 */ /* 0x000fc8000fffe1ff */
[----:B------:R-:W-:Y:S02]  /*0570*/  USHF.L.U32 UR11, UR10, 0xb, URZ ;  /* 0x0000000b0a0b7899 */ /* 0x000fe400080006ff */
[----:B------:R-:W-:Y:S02]  /*0580*/  USHF.L.U32 UR10, UR10, 0x1, URZ ;  /* 0x000000010a0a7899 */ /* 0x000fe400080006ff */
[----:B-1----:R-:W-:Y:S01]  /*0590*/  ULEA UR5, UR5, UR7, 0x18 ;  /* 0x0000000705057291 */ /* 0x002fe2000f8ec0ff */
[----:B------:R-:W1:Y:S11]  /*05a0*/  FENCE.VIEW.ASYNC.S ;  /* 0x00000000000073c6 */ /* 0x000e760000000000 */
[----:B-1----:R1:W2:Y:S01]  /*05b0*/  SYNCS.EXCH.64 URZ, [UR5], UR10 ;  /* 0x0000000a05ff75b2 */ /* 0x0022a20008000100 */
[----:B------:R1:W3:Y:S01]  /*05c0*/  SYNCS.EXCH.64 URZ, [UR5+0x28], UR10 ;  /* 0x0000280a05ff75b2 */ /* 0x0002e20008000100 */
[----:B------:R1:W4:Y:S01]  /*05d0*/  SYNCS.EXCH.64 URZ, [UR5+0x8], UR10 ;  /* 0x0000080a05ff75b2 */ /* 0x0003220008000100 */
[----:B------:R1:W1:Y:S01]  /*05e0*/  SYNCS.EXCH.64 URZ, [UR5+0x30], UR10 ;  /* 0x0000300a05ff75b2 */ /* 0x0002620008000100 */
[----:B------:R1:W1:Y:S01]  /*05f0*/  SYNCS.EXCH.64 URZ, [UR5+0x10], UR10 ;  /* 0x0000100a05ff75b2 */ /* 0x0002620008000100 */
[----:B------:R1:W1:Y:S01]  /*0600*/  SYNCS.EXCH.64 URZ, [UR5+0x38], UR10 ;  /* 0x0000380a05ff75b2 */ /* 0x0002620008000100 */
[----:B------:R1:W1:Y:S01]  /*0610*/  SYNCS.EXCH.64 URZ, [UR5+0x18], UR10 ;  /* 0x0000180a05ff75b2 */ /* 0x0002620008000100 */
[----:B------:R1:W1:Y:S01]  /*0620*/  SYNCS.EXCH.64 URZ, [UR5+0x40], UR10 ;  /* 0x0000400a05ff75b2 */ /* 0x0002620008000100 */
[----:B------:R1:W1:Y:S01]  /*0630*/  SYNCS.EXCH.64 URZ, [UR5+0x20], UR10 ;  /* 0x0000200a05ff75b2 */ /* 0x0002620008000100 */
[----:B------:R1:W1:Y:S01]  /*0640*/  SYNCS.EXCH.64 URZ, [UR5+0x48], UR10 ;  /* 0x0000480a05ff75b2 */ /* 0x0002620008000100 */
[----:B------:R-:W-:Y:S01]  /*0650*/  NOP ;  /* 0x0000000000007918 */ /* 0x000fe20000000000 */
.L_x_9:
[----:B------:R-:W2:Y:S01]  /*0660*/  SHFL.IDX PT, R2, R101, RZ, 0x1f ;  /* 0x00001fff65027589 */ /* 0x000ea200000e0000 */
[----:B------:R-:W-:Y:S01]  /*0670*/  NOP ;  /* 0x0000000000007918 */ /* 0x000fe20000000000 */
[----:B--2---:R-:W-:-:S13]  /*0680*/  ISETP.NE.AND P0, PT, R2, 0x1, PT ;  /* 0x000000010200780c */ /* 0x004fda0003f05270 */
[----:B------:R-:W-:Y:S05]  /*0690*/  @P0 BRA `(.L_x_10) ;  /* 0x0000000000580947 */ /* 0x000fea0003800000 */
[----:B------:R-:W2:Y:S01]  /*06a0*/  S2UR UR7, SR_CgaCtaId ;  /* 0x00000000000779c3 */ /* 0x000ea20000008800 */
[----:B------:R-:W-:Y:S01]  /*06b0*/  UMOV UR9, 0x400 ;  /* 0x0000040000097882 */ /* 0x000fe20000000000 */
[----:B-1----:R-:W-:Y:S01]  /*06c0*/  UMOV UR5, 0x20 ;  /* 0x0000002000057882 */ /* 0x002fe20000000000 */
[----:B------:R-:W-:Y:S01]  /*06d0*/  UMOV UR4, 0x80 ;  /* 0x0000008000047882 */ /* 0x000fe20000000000 */
[----:B------:R-:W-:-:S04]  /*06e0*/  UIADD3 UR10, UPT, UPT, -UR5, 0x100000, URZ ;  /* 0x00100000050a7890 */ /* 0x000fc8000fffe1ff */
[----:B------:R-:W-:Y:S02]  /*06f0*/  USHF.L.U32 UR11, UR10, 0xb, URZ ;  /* 0x0000000b0a0b7899 */ /* 0x000fe400080006ff */
[----:B------:R-:W-:Y:S02]  /*0700*/  USHF.L.U32 UR10, UR10, 0x1, URZ ;  /* 0x000000010a0a7899 */ /* 0x000fe400080006ff */
[----:B------:R-:W-:-:S04]  /*0710*/  UIADD3 UR4, UPT, UPT, -UR4, 0x100000, URZ ;  /* 0x0010000004047890 */ /* 0x000fc8000fffe1ff */
[----:B------:R-:W-:Y:S02]  /*0720*/  USHF.L.U32 UR5, UR4, 0xb, URZ ;  /* 0x0000000b04057899 */ /* 0x000fe400080006ff */
[----:B------:R-:W-:Y:S01]  /*0730*/  USHF.L.U32 UR4, UR4, 0x1, URZ ;  /* 0x0000000104047899 */ /* 0x000fe200080006ff */
[----:B------:R-:W-:Y:S01]  /*0740*/  ELECT P0, URZ, PT ;  /* 0x0000000000ff782f */ /* 0x000fe20003800000 */
[----:B--2---:R-:W-:Y:S01]  /*0750*/  ULEA UR7, UR7, UR9, 0x18 ;  /* 0x0000000907077291 */ /* 0x004fe2000f8ec0ff */
[----:B------:R-:W1:Y:S11]  /*0760*/  FENCE.VIEW.ASYNC.S ;  /* 0x00000000000073c6 */ /* 0x000e760000000000 */
[----:B-1----:R2:W1:Y:S01]  /*0770*/  SYNCS.EXCH.64 URZ, [UR7+0x50], UR10 ;  /* 0x0000500a07ff75b2 */ /* 0x0024620008000100 */
[----:B------:R2:W1:Y:S01]  /*0780*/  SYNCS.EXCH.64 URZ, [UR7+0x70], UR4 ;  /* 0x0000700407ff75b2 */ /* 0x0004620008000100 */
[----:B------:R2:W1:Y:S01]  /*0790*/  SYNCS.EXCH.64 URZ, [UR7+0x58], UR10 ;  /* 0x0000580a07ff75b2 */ /* 0x0004620008000100 */
[----:B------:R2:W1:Y:S01]  /*07a0*/  SYNCS.EXCH.64 URZ, [UR7+0x78], UR4 ;  /* 0x0000780407ff75b2 */ /* 0x0004620008000100 */
[----:B------:R2:W1:Y:S01]  /*07b0*/  SYNCS.EXCH.64 URZ, [UR7+0x60], UR10 ;  /* 0x0000600a07ff75b2 */ /* 0x0004620008000100 */
[----:B------:R2:W1:Y:S01]  /*07c0*/  SYNCS.EXCH.64 URZ, [UR7+0x80], UR4 ;  /* 0x0000800407ff75b2 */ /* 0x0004620008000100 */
[----:B------:R2:W1:Y:S01]  /*07d0*/  SYNCS.EXCH.64 URZ, [UR7+0x68], UR10 ;  /* 0x0000680a07ff75b2 */ /* 0x0004620008000100 */
[----:B------:R2:W1:Y:S02]  /*07e0*/  SYNCS.EXCH.64 URZ, [UR7+0x88], UR4 ;  /* 0x0000880407ff75b2 */ /* 0x0004640008000100 */
[----:B--2---:R-:W-:Y:S01]  /*07f0*/  NOP ;  /* 0x0000000000007918 */ /* 0x004fe20000000000 */
.L_x_10:
[----:B------:R-:W2:Y:S01]  /*0800*/  SHFL.IDX PT, R2, R101, RZ, 0x1f ;  /* 0x00001fff65027589 */ /* 0x000ea200000e0000 */
[----:B------:R-:W-:Y:S01]  /*0810*/  NOP ;  /* 0x0000000000007918 */ /* 0x000fe20000000000 */
[----:B--2---:R-:W-:-:S13]  /*0820*/  ISETP.NE.AND P0, PT, R2, 0x3, PT ;  /* 0x000000030200780c */ /* 0x004fda0003f05270 */
[----:B------:R-:W-:Y:S05]  /*0830*/  @P0 BRA `(.L_x_11) ;  /* 0x0000000000300947 */ /* 0x000fea0003800000 */
[----:B-1----:R-:W1:Y:S01]  /*0840*/  S2UR UR5, SR_CgaCtaId ;  /* 0x00000000000579c3 */ /* 0x002e620000008800 */
        /* <DEDUP_REMOVED lines=8> */
[----:B-1----:R2:W1:Y:S01]  /*08d0*/  SYNCS.EXCH.64 URZ, [UR5+0x90], UR10 ;  /* 0x0000900a05ff75b2 */ /* 0x0024620008000100 */
[----:B------:R2:W1:Y:S02]  /*08e0*/  SYNCS.EXCH.64 URZ, [UR5+0x98], UR10 ;  /* 0x0000980a05ff75b2 */ /* 0x0004640008000100 */
[----:B--2---:R-:W-:Y:S01]  /*08f0*/  NOP ;  /* 0x0000000000007918 */ /* 0x004fe20000000000 */
.L_x_11:
[----:B------:R-:W2:Y:S01]  /*0900*/  SHFL.IDX PT, R2, R101, RZ, 0x1f ;  /* 0x00001fff65027589 */ /* 0x000ea200000e0000 */
[----:B------:R-:W-:Y:S01]  /*0910*/  NOP ;  /* 0x0000000000007918 */ /* 0x000fe20000000000 */
[----:B--2---:R-:W-:-:S13]  /*0920*/  ISETP.NE.AND P0, PT, R2, 0x4, PT ;  /* 0x000000040200780c */ /* 0x004fda0003f05270 */
[----:B------:R-:W-:Y:S05]  /*0930*/  @P0 BRA `(.L_x_12) ;  /* 0x00000000004c0947 */ /* 0x000fea0003800000 */
[----:B-1----:R-:W1:Y:S01]  /*0940*/  S2UR UR5, SR_CgaCtaId ;  /* 0x00000000000579c3 */ /* 0x002e620000008800 */
[----:B------:R-:W-:Y:S01]  /*0950*/  UMOV UR9, 0x100 ;  /* 0x0000010000097882 */ /* 0x000fe20000000000 */
[----:B------:R-:W-:Y:S01]  /*0960*/  UMOV UR7, 0x400 ;  /* 0x0000040000077882 */ /* 0x000fe20000000000 */
[----:B------:R-:W-:Y:S01]  /*0970*/  USEL UR9, UR9, 0xe0, UP2 ;  /* 0x000000e009097887 */ /* 0x000fe20009000000 */
[----:B------:R-:W-:Y:S01]  /*0980*/  UMOV UR4, 0x1 ;  /* 0x0000000100047882 */ /* 0x000fe20000000000 */
[----:B------:R-:W-:Y:S01]  /*0990*/  ELECT P0, URZ, PT ;  /* 0x0000000000ff782f */ /* 0x000fe20003800000 */
[----:B------:R-:W-:-:S04]  /*09a0*/  UIADD3 UR10, UPT, UPT, -UR4, 0x100000, URZ ;  /* 0x00100000040a7890 */ /* 0x000fc8000fffe1ff */
[----:B------:R-:W-:Y:S02]  /*09b0*/  USHF.L.U32 UR11, UR10, 0xb, URZ ;  /* 0x0000000b0a0b7899 */ /* 0x000fe400080006ff */
[----:B------:R-:W-:Y:S02]  /*09c0*/  USHF.L.U32 UR10, UR10, 0x1, URZ ;  /* 0x000000010a0a7899 */ /* 0x000fe400080006ff */
[----:B------:R-:W-:-:S04]  /*09d0*/  UIADD3 UR12, UPT, UPT, -UR9, 0x100000, URZ ;  /* 0x00100000090c7890 */ /* 0x000fc8000fffe1ff */
[----:B------:R-:W-:Y:S02]  /*09e0*/  USHF.L.U32 UR13, UR12, 0xb, URZ ;  /* 0x0000000b0c0d7899 */ /* 0x000fe400080006ff */
[----:B------:R-:W-:Y:S02]  /*09f0*/  USHF.L.U32 UR12, UR12, 0x1, URZ ;  /* 0x000000010c0c7899 */ /* 0x000fe400080006ff */
[----:B-1----:R-:W-:Y:S01]  /*0a00*/  ULEA UR5, UR5, UR7, 0x18 ;  /* 0x0000000705057291 */ /* 0x002fe2000f8ec0ff */
[----:B------:R-:W1:Y:S11]  /*0a10*/  FENCE.VIEW.ASYNC.S ;  /* 0x00000000000073c6 */ /* 0x000e760000000000 */
[----:B-1----:R2:W1:Y:S01]  /*0a20*/  SYNCS.EXCH.64 URZ, [UR5+0xa0], UR10 ;  /* 0x0000a00a05ff75b2 */ /* 0x0024620008000100 */
[----:B------:R2:W1:Y:S01]  /*0a30*/  SYNCS.EXCH.64 URZ, [UR5+0xb0], UR12 ;  /* 0x0000b00c05ff75b2 */ /* 0x0004620008000100 */
[----:B------:R2:W1:Y:S01]  /*0a40*/  SYNCS.EXCH.64 URZ, [UR5+0xa8], UR10 ;  /* 0x0000a80a05ff75b2 */ /* 0x0004620008000100 */
[----:B------:R2:W1:Y:S02]  /*0a50*/  SYNCS.EXCH.64 URZ, [UR5+0xb8], UR12 ;  /* 0x0000b80c05ff75b2 */ /* 0x0004640008000100 */
[----:B--2---:R-:W-:Y:S01]  /*0a60*/  NOP ;  /* 0x0000000000007918 */ /* 0x004fe20000000000 */
.L_x_12:
        /* <DEDUP_REMOVED lines=26> */
.L_x_13:
        /* <DEDUP_REMOVED lines=18> */
.L_x_14:
[----:B-1----:R-:W1:Y:S01]  /*0d30*/  S2UR UR5, SR_CTAID.X ;  /* 0x00000000000579c3 */ /* 0x002e620000002500 */
[----:B------:R-:W-:-:S05]  /*0d40*/  CS2R.32 R95, SR_CgaSize ;  /* 0x00000000005f7805 */ /* 0x000fca0000008a00 */
[----:B------:R-:W-:-:S05]  /*0d50*/  IMAD R95, R95, -0xa0, RZ ;  /* 0xffffff605f5f7824 */ /* 0x000fca00078e02ff */
[----:B------:R-:W-:-:S14]  /*0d60*/  R2UR UR9, R95 ;  /* 0x000000005f0972ca */ /* 0x000fdc00000e0000 */
[----:B------:R-:W2:Y:S01]  /*0d70*/  LDCU UR9, c[0x0][UR9+0x2b0] ;  /* 0x00005600090977ac */ /* 0x000ea20008000800 */
[----:B------:R-:W-:Y:S01]  /*0d80*/  NOP ;  /* 0x0000000000007918 */ /* 0x000fe20000000000 */
[----:B------:R-:W-:-:S05]  /*0d90*/  CS2R.32 R95, SR_CgaSize ;  /* 0x00000000005f7805 */ /* 0x000fca0000008a00 */
[----:B------:R-:W-:-:S05]  /*0da0*/  IMAD R95, R95, -0xa0, RZ ;  /* 0xffffff605f5f7824 */ /* 0x000fca00078e02ff */
[----:B------:R-:W-:-:S14]  /*0db0*/  R2UR UR7, R95 ;  /* 0x000000005f0772ca */ /* 0x000fdc00000e0000 */
[----:B------:R-:W3:Y:S01]  /*0dc0*/  LDCU UR7, c[0x0][UR7+0x2b4] ;  /* 0x00005680070777ac */ /* 0x000ee20008000800 */
[----:B------:R-:W4:Y:S08]  /*0dd0*/  S2UR UR4, SR_CTAID.Y ;  /* 0x00000000000479c3 */ /* 0x000f300000002600 */
[----:B------:R-:W3:Y:S01]  /*0de0*/  LDC R10, c[0x0][0xb24] ;  /* 0x0002c900ff0a7b82 */ /* 0x000ee20000000800 */
[----:B-1----:R-:W-:-:S02]  /*0df0*/  I2FP.F32.U32 R95, UR5 ;  /* 0x00000005005f7c45 */ /* 0x002fc40008201000 */
[----:B------:R-:W-:-:S05]  /*0e00*/  CS2R.32 R3, SR_CgaSize ;  /* 0x0000000000037805 */ /* 0x000fca0000008a00 */
[----:B------:R-:W-:-:S06]  /*0e10*/  IMAD R3, R3, -0xa0, RZ ;  /* 0xffffff6003037824 */ /* 0x000fcc00078e02ff */
[----:B------:R-:W1:Y:S01]  /*0e20*/  LDC R3, c[0x0][R3+0x2a0] ;  /* 0x0000a80003037b82 */ /* 0x000e620000000800 */
[----:B------:R-:W-:Y:S01]  /*0e30*/  MOV R15, UR5 ;  /* 0x00000005000f7c02 */ /* 0x000fe20008000f00 */
[----:B--2---:R-:W-:Y:S01]  /*0e40*/  FMUL R95, R95, UR9 ;  /* 0x000000095f5f7c20 */ /* 0x004fe20008400000 */
[----:B----4-:R-:W-:Y:S02]  /*0e50*/  I2FP.F32.U32 R94, UR4 ;  /* 0x00000004005e7c45 */ /* 0x010fe40008201000 */
[----:B------:R-:W-:-:S05]  /*0e60*/  CS2R.32 R2, SR_CgaSize ;  /* 0x0000000000027805 */ /* 0x000fca0000008a00 */
[----:B------:R-:W-:-:S06]  /*0e70*/  IMAD R2, R2, -0xa0, RZ ;  /* 0xffffff6002027824 */ /* 0x000fcc00078e02ff */
[----:B------:R-:W2:Y:S01]  /*0e80*/  LDC R2, c[0x0][R2+0x2a4] ;  /* 0x0000a90002027b82 */ /* 0x000ea20000000800 */
[----:B------:R-:W-:Y:S01]  /*0e90*/  MOV R14, UR4 ;  /* 0x00000004000e7c02 */ /* 0x000fe20008000f00 */
[----:B------:R-:W4:Y:S01]  /*0ea0*/  F2I.U32.TRUNC.NTZ R95, R95 ;  /* 0x0000005f005f7305 */ /* 0x000f22000020f000 */
[----:B---3--:R-:W-:-:S05]  /*0eb0*/  FMUL R94, R94, UR7 ;  /* 0x000000075e5e7c20 */ /* 0x008fca0008400000 */
[----:B------:R-:W-:Y:S01]  /*0ec0*/  BAR.SYNC.DEFER_BLOCKING 0x0 ;  /* 0x0000000000007b1d */ /* 0x000fe20000010000 */
[----:B------:R-:W-:-:S05]  /*0ed0*/  ISETP.GE.AND P0, PT, R10, 0x1, PT ;  /* 0x000000010a00780c */ /* 0x000fca0003f06270 */
[----:B------:R-:W3:Y:S02]  /*0ee0*/  F2I.U32.TRUNC.NTZ R94, R94 ;  /* 0x0000005e005e7305 */ /* 0x000ee4000020f000 */
[----:B------:R-:W2:Y:S01]  /*0ef0*/  S2UR UR36, SR_CTAID.Z ;  /* 0x00000000002479c3 */ /* 0x000ea20000002700 */
[----:B----4-:R-:W-:-:S05]  /*0f00*/  IADD3 R95, PT, PT, -R95, RZ, RZ ;  /* 0x000000ff5f5f7210 */ /* 0x010fca0007ffe1ff */
[----:B-1----:R-:W-:Y:S01]  /*0f10*/  IMAD R95, R3, R95, UR5 ;  /* 0x00000005035f7e24 */ /* 0x002fe2000f8e025f */
[----:B---3--:R-:W-:-:S05]  /*0f20*/  IADD3 R94, PT, PT, -R94, RZ, RZ ;  /* 0x000000ff5e5e7210 */ /* 0x008fca0007ffe1ff */
[----:B--2---:R-:W-:Y:S01]  /*0f30*/  IMAD R94, R2, R94, UR4 ;  /* 0x00000004025e7e24 */ /* 0x004fe2000f8e025e */
[----:B------:R-:W-:Y:S06]  /*0f40*/  @!P0 BRA `(.L_x_15) ;  /* 0x0000000000b88947 */ /* 0x000fec0003800000 */
[----:B------:R-:W1:Y:S01]  /*0f50*/  LDC.64 R4, c[0x0][0xb18] ;  /* 0x0002c600ff047b82 */ /* 0x000e620000000a00 */
[----:B------:R-:W-:-:S07]  /*0f60*/  ISETP.NE.AND P0, PT, R10, 0x1, PT ;  /* 0x000000010a00780c */ /* 0x000fce0003f05270 */
[----:B------:R-:W2:Y:S08]  /*0f70*/  LDC R9, c[0x0][0xb0c] ;  /* 0x0002c300ff097b82 */ /* 0x000eb00000000800 */
[----:B------:R-:W3:Y:S08]  /*0f80*/  LDC R12, c[0x0][0x370] ;  /* 0x0000dc00ff0c7b82 */ /* 0x000ef00000000800 */
[----:B------:R-:W4:Y:S01]  /*0f90*/  LDC R11, c[0x0][0x374] ;  /* 0x0000dd00ff0b7b82 */ /* 0x000f220000000800 */
[----:B-1----:R-:W-:-:S07]  /*0fa0*/  ISETP.NE.AND P1, PT, R4, 0x1, PT ;  /* 0x000000010400780c */ /* 0x002fce0003f25270 */
[----:B------:R-:W3:Y:S01]  /*0fb0*/  LDC.64 R6, c[0x0][0xb10] ;  /* 0x0002c400ff067b82 */ /* 0x000ee20000000a00 */
[----:B--2---:R-:W-:-:S07]  /*0fc0*/  ISETP.NE.AND P2, PT, R9, 0x1, PT ;  /* 0x000000010900780c */ /* 0x004fce0003f45270 */
[----:B------:R-:W1:Y:S08]  /*0fd0*/  LDC R8, c[0x0][0xb20] ;  /* 0x0002c800ff087b82 */ /* 0x000e700000000800 */
[----:B------:R-:W2:Y:S01]  /*0fe0*/  LDC.64 R2, c[0x0][0xb28] ;  /* 0x0002ca00ff027b82 */ /* 0x000ea20000000a00 */
[----:B----4-:R-:W-:-:S04]  /*0ff0*/  IMAD.HI.U32 R13, R11, R5, RZ ;  /* 0x000000050b0d7227 */ /* 0x010fc800078e00ff */
[----:B------:R-:W-:-:S04]  /*1000*/  IMAD.HI.U32 R5, R14, R5, RZ ;  /* 0x000000050e057227 */ /* 0x000fc800078e00ff */
[----:B---3--:R-:W-:-:S05]  /*1010*/  IMAD.HI.U32 R16, R12, R6, RZ ;  /* 0x000000060c107227 */ /* 0x008fca00078e00ff */
[-C--:B------:R-:W-:Y:S01]  /*1020*/  @P2 SHF.R.U32.HI R12, RZ, R7.reuse, R16 ;  /* 0x00000007ff0c2219 */ /* 0x080fe20000011610 */
[----:B------:R-:W-:Y:S01]  /*1030*/  IMAD.HI.U32 R16, R15, R6, RZ ;  /* 0x000000060f107227 */ /* 0x000fe200078e00ff */
[-C--:B-1----:R-:W-:Y:S02]  /*1040*/  @P1 SHF.R.U32.HI R11, RZ, R8.reuse, R13 ;  /* 0x00000008ff0b1219 */ /* 0x082fe4000001160d */
[----:B------:R-:W-:Y:S02]  /*1050*/  SHF.R.U32.HI R5, RZ, R8, R5 ;  /* 0x00000008ff057219 */ /* 0x000fe40000011605 */
[----:B------:R-:W-:Y:S02]  /*1060*/  SHF.R.U32.HI R16, RZ, R7, R16 ;  /* 0x00000007ff107219 */ /* 0x000fe40000011610 */
[----:B------:R-:W-:Y:S01]  /*1070*/  SEL R5, R14, R5, !P1 ;  /* 0x000000050e057207 */ /* 0x000fe20004800000 */
[----:B--2---:R-:W-:Y:S01]  /*1080*/  IMAD.HI.U32 R13, R11, R2, RZ ;  /* 0x000000020b0d7227 */ /* 0x004fe200078e00ff */
[----:B------:R-:W-:-:S03]  /*1090*/  SEL R16, R15, R16, !P2 ;  /* 0x000000100f107207 */ /* 0x000fc60005000000 */
[----:B------:R-:W-:Y:S01]  /*10a0*/  IMAD.HI.U32 R6, R12, R2, RZ ;  /* 0x000000020c067227 */ /* 0x000fe200078e00ff */
[----:B------:R-:W-:-:S04]  /*10b0*/  @P0 SHF.R.U32.HI R11, RZ, R3, R13 ;  /* 0x00000003ff0b0219 */ /* 0x000fc8000001160d */
[----:B------:R-:W-:Y:S01]  /*10c0*/  @P0 SHF.R.U32.HI R12, RZ, R3, R6 ;  /* 0x00000003ff0c0219 */ /* 0x000fe20000011606 */
[----:B------:R-:W-:-:S04]  /*10d0*/  IMAD R11, R11, R10, RZ ;  /* 0x0000000a0b0b7224 */ /* 0x000fc800078e02ff */
[----:B------:R-:W-:Y:S01]  /*10e0*/  IMAD R6, R12, R10, RZ ;  /* 0x0000000a0c067224 */ /* 0x000fe200078e02ff */
[----:B------:R-:W-:-:S04]  /*10f0*/  ISETP.GE.AND P1, PT, R5, R11, PT ;  /* 0x0000000b0500720c */ /* 0x000fc80003f26270 */
[----:B------:R-:W-:Y:S01]  /*1100*/  ISETP.GE.OR P1, PT, R16, R6, P1 ;  /* 0x000000061000720c */ /* 0x000fe20000f26670 */
[----:B------:R-:W-:-:S05]  /*1110*/  IMAD.HI.U32 R6, R5, R2, RZ ;  /* 0x0000000205067227 */ /* 0x000fca00078e00ff */
[----:B------:R-:W-:-:S04]  /*1120*/  SHF.R.U32.HI R6, RZ, R3, R6 ;  /* 0x00000003ff067219 */ /* 0x000fc80000011606 */
[----:B------:R-:W-:-:S03]  /*1130*/  SEL R6, R5, R6, !P0 ;  /* 0x0000000605067207 */ /* 0x000fc60004000000 */
[----:B------:R-:W-:Y:S01]  /*1140*/  @!P1 IMAD.HI.U32 R7, R16, R2, RZ ;  /* 0x0000000210079227 */ /* 0x000fe200078e00ff */
[----:B------:R-:W-:-:S04]  /*1150*/  IADD3 R2, PT, PT, -R6, RZ, RZ ;  /* 0x000000ff06027210 */ /* 0x000fc80007ffe1ff */
[----:B------:R-:W-:Y:S01]  /*1160*/  @!P1 SHF.R.U32.HI R3, RZ, R3, R7 ;  /* 0x00000003ff039219 */ /* 0x000fe20000011607 */
[----:B------:R-:W-:Y:S01]  /*1170*/  IMAD R2, R10, R2, R5 ;  /* 0x000000020a027224 */ /* 0x000fe200078e0205 */
[----:B------:R-:W-:Y:S02]  /*1180*/  IADD3 R7, PT, PT, -R5, RZ, RZ ;  /* 0x000000ff05077210 */ /* 0x000fe40007ffe1ff */
[----:B------:R-:W-:-:S03]  /*1190*/  @!P1 SEL R3, R16, R3, !P0 ;  /* 0x0000000310039207 */ /* 0x000fc60004000000 */
[----:B------:R-:W-:Y:S02]  /*11a0*/  IMAD R7, R4, R7, R14 ;  /* 0x0000000704077224 */ /* 0x000fe400078e020e */
[--C-:B------:R-:W-:Y:S02]  /*11b0*/  @!P1 IMAD.IADD R6, R6, 0x1, -R3.reuse ;  /* 0x0000000106069824 */ /* 0x100fe400078e0a03 */
[----:B------:R-:W-:Y:S01]  /*11c0*/  @!P1 IMAD R3, R2, R12, R3 ;  /* 0x0000000c02039224 */ /* 0x000fe200078e0203 */
[----:B------:R-:W-:Y:S01]  /*11d0*/  IADD3 R2, PT, PT, -R16, RZ, RZ ;  /* 0x000000ff10027210 */ /* 0x000fe20007ffe1ff */
[----:B------:R-:W-:Y:S02]  /*11e0*/  @!P1 IMAD R5, R6, R10, R16 ;  /* 0x0000000a06059224 */ /* 0x000fe400078e0210 */
[----:B------:R-:W-:Y:S02]  /*11f0*/  @!P1 IMAD.MOV.U32 R16, RZ, RZ, R3 ;  /* 0x000000ffff109224 */ /* 0x000fe400078e0003 */
[----:B------:R-:W-:-:S02]  /*1200*/  IMAD R2, R9, R2, R15 ;  /* 0x0000000209027224 */ /* 0x000fc400078e020f */
[----:B------:R-:W-:Y:S02]  /*1210*/  IMAD R14, R5, R4, R7 ;  /* 0x00000004050e7224 */ /* 0x000fe400078e0207 */
[----:B------:R-:W-:Y:S02]  /*1220*/  IMAD R15, R16, R9, R2 ;  /* 0x00000009100f7224 */ /* 0x000fe400078e0202 */
.L_x_15:
[----:B------:R-:W1:Y:S01]  /*1230*/  LDCU UR4, c[0x0][0xb30] ;  /* 0x00016600ff0477ac */ /* 0x000e620008000800 */
[----:B------:R-:W2:Y:S08]  /*1240*/  S2UR UR37, SR_CgaCtaId ;  /* 0x00000000002579c3 */ /* 0x000eb00000008800 */
[----:B------:R-:W3:Y:S01]  /*1250*/  LDC R40, c[0x0][0xb24] ;  /* 0x0002c900ff287b82 */ /* 0x000ee20000000800 */
[----:B-1----:R-:W-:-:S09]  /*1260*/  UISETP.NE.AND UP1, UPT, UR4, 0x1, UPT ;  /* 0x000000010400788c */ /* 0x002fd2000bf25270 */
[----:B--2---:R-:W-:Y:S05]  /*1270*/  BRA.U UP1, `(.L_x_16) ;  /* 0x0000000101407547 */ /* 0x004fea000b800000 */
[----:B------:R-:W1:Y:S08]  /*1280*/  LDC.64 R4, c[0x0][0xb10] ;  /* 0x0002c400ff047b82 */ /* 0x000e700000000a00 */
[----:B------:R-:W2:Y:S08]  /*1290*/  LDC.64 R2, c[0x0][0xb18] ;  /* 0x0002c600ff027b82 */ /* 0x000eb00000000a00 */
[----:B------:R-:W4:Y:S08]  /*12a0*/  LDC R6, c[0x0][0xb20] ;  /* 0x0002c800ff067b82 */ /* 0x000f300000000800 */
[----:B------:R-:W3:Y:S01]  /*12b0*/  LDC R7, c[0x0][0xb0c] ;  /* 0x0002c300ff077b82 */ /* 0x000ee20000000800 */
[----:B-1----:R-:W-:-:S05]  /*12c0*/  IMAD.HI.U32 R4, R15, R4, RZ ;  /* 0x000000040f047227 */ /* 0x002fca00078e00ff */
[----:B------:R-:W-:Y:S01]  /*12d0*/  SHF.R.U32.HI R4, RZ, R5, R4 ;  /* 0x00000005ff047219 */ /* 0x000fe20000011604 */
[----:B--2---:R-:W-:Y:S01]  /*12e0*/  IMAD.HI.U32 R3, R14, R3, RZ ;  /* 0x000000030e037227 */ /* 0x004fe200078e00ff */
[----:B------:R-:W-:-:S04]  /*12f0*/  ISETP.NE.AND P0, PT, R2, 0x1, PT ;  /* 0x000000010200780c */ /* 0x000fc80003f05270 */
[----:B----4-:R-:W-:-:S04]  /*1300*/  SHF.R.U32.HI R3, RZ, R6, R3 ;  /* 0x00000006ff037219 */ /* 0x010fc80000011603 */
[----:B------:R-:W-:Y:S02]  /*1310*/  SEL R3, R14, R3, !P0 ;  /* 0x000000030e037207 */ /* 0x000fe40004000000 */
[----:B---3--:R-:W-:-:S04]  /*1320*/  ISETP.NE.AND P1, PT, R7, 0x1, PT ;  /* 0x000000010700780c */ /* 0x008fc80003f25270 */
[----:B------:R-:W-:-:S05]  /*1330*/  SEL R4, R15, R4, !P1 ;  /* 0x000000040f047207 */ /* 0x000fca0004800000 */
[----:B------:R-:W-:Y:S02]  /*1340*/  IMAD.IADD R5, R3, 0x1, -R4 ;  /* 0x0000000103057824 */ /* 0x000fe400078e0a04 */
[----:B------:R-:W-:Y:S02]  /*1350*/  IMAD.IADD R3, R4, 0x1, -R3 ;  /* 0x0000000104037824 */ /* 0x000fe400078e0a03 */
[----:B------:R-:W-:Y:S02]  /*1360*/  IMAD R15, R5, R7, R15 ;  /* 0x00000007050f7224 */ /* 0x000fe400078e020f */
[----:B------:R-:W-:-:S07]  /*1370*/  IMAD R14, R3, R2, R14 ;  /* 0x00000002030e7224 */ /* 0x000fce00078e020e */
.L_x_16:
[----:B------:R-:W-:Y:S01]  /*1380*/  BAR.SYNC.DEFER_BLOCKING 0x0 ;  /* 0x0000000000007b1d */ /* 0x000fe20000010000 */
[----:B------:R-:W-:Y:S01]  /*1390*/  UISETP.NE.AND UP1, UPT, UR8, 0x2, UPT ;  /* 0x000000020800788c */ /* 0x000fe2000bf25270 */
[----:B------:R-:W-:Y:S02]  /*13a0*/  ISETP.NE.OR P5, PT, R0, 0x2, !P5 ;  /* 0x000000020000780c */ /* 0x000fe40006fa5670 */
[----:B------:R-:W-:-:S06]  /*13b0*/  LOP3.LUT R2, R108, 0x1f, RZ, 0xc0, !PT ;  /* 0x0000001f6c027812 */ /* 0x000fcc00078ec0ff */
[----:B------:R-:W-:Y:S05]  /*13c0*/  BRA.U UP1, `(.L_x_17) ;  /* 0x0000001101807547 */ /* 0x000fea000b800000 */
[----:B------:R-:W1:Y:S01]  /*13d0*/  LDCU UR13, c[0x0][0x38c] ;  /* 0x00007180ff0d77ac */ /* 0x000e620008000800 */
[----:B------:R-:W2:Y:S01]  /*13e0*/  LDC R8, c[0x0][0x370] ;  /* 0x0000dc00ff087b82 */ /* 0x000ea20000000800 */
[----:B------:R-:W-:Y:S01]  /*13f0*/  PLOP3.LUT P1, PT, PT, PT, UP2, 0x80, 0x8 ;  /* 0x000000000008781c */ /* 0x000fe20003f2f028 */
[----:B------:R-:W-:Y:S01]  /*1400*/  IMAD.MOV.U32 R17, RZ, RZ, 0x1 ;  /* 0x00000001ff117424 */ /* 0x000fe200078e00ff */
[----:B------:R-:W-:Y:S01]  /*1410*/  ISETP.EQ.OR P4, PT, R2, RZ, P5 ;  /* 0x000000ff0200720c */ /* 0x000fe20002f82670 */
[----:B------:R-:W-:Y:S01]  /*1420*/  IMAD.MOV.U32 R16, RZ, RZ, RZ ;  /* 0x000000ffff107224 */ /* 0x000fe200078e00ff */
[----:B------:R-:W-:Y:S02]  /*1430*/  PLOP3.LUT P1, PT, P1, PT, PT, 0x8, 0x80 ;  /* 0x000000000080781c */ /* 0x000fe40000f2e170 */
[----:B------:R-:W-:Y:S01]  /*1440*/  CS2R R12, SRZ ;  /* 0x00000000000c7805 */ /* 0x000fe2000001ff00 */
[----:B------:R-:W-:Y:S01]  /*1450*/  IMAD.MOV.U32 R11, RZ, RZ, 0x1 ;  /* 0x00000001ff0b7424 */ /* 0x000fe200078e00ff */
[----:B------:R-:W4:Y:S01]  /*1460*/  LDC R0, c[0x0][0x374] ;  /* 0x0000dd00ff007b82 */ /* 0x000f220000000800 */
[----:B------:R-:W2:Y:S01]  /*1470*/  LDCU.64 UR22, c[0x0][0x348] ;  /* 0x00006900ff1677ac */ /* 0x000ea20008000a00 */
[----:B------:R-:W-:Y:S01]  /*1480*/  UMOV UR6, URZ ;  /* 0x000000ff00067c82 */ /* 0x000fe20008000000 */
[----:B-1----:R-:W-:-:S04]  /*1490*/  UIADD3 UR5, UPT, UPT, UR13, 0x7f, URZ ;  /* 0x0000007f0d057890 */ /* 0x002fc8000fffe0ff */
[----:B------:R-:W-:-:S04]  /*14a0*/  USHF.R.S32.HI UR4, URZ, 0x1f, UR5 ;  /* 0x0000001fff047899 */ /* 0x000fc80008011405 */
[----:B------:R-:W-:-:S04]  /*14b0*/  ULEA.HI UR4, UR4, UR5, URZ, 0x7 ;  /* 0x0000000504047291 */ /* 0x000fc8000f8f38ff */
[----:B------:R-:W-:Y:S02]  /*14c0*/  USHF.R.S32.HI UR15, URZ, 0x7, UR4 ;  /* 0x00000007ff0f7899 */ /* 0x000fe40008011404 */
[----:B------:R-:W-:Y:S02]  /*14d0*/  UIADD3 UR4, UPT, UPT, UR13, -0x1, URZ ;  /* 0xffffffff0d047890 */ /* 0x000fe4000fffe0ff */
[----:B------:R-:W-:Y:S02]  /*14e0*/  UISETP.LT.U32.AND UP0, UPT, UR15, 0x5, UPT ;  /* 0x000000050f00788c */ /* 0x000fe4000bf01070 */
[----:B------:R-:W-:Y:S02]  /*14f0*/  UISETP.GE.U32.AND UP1, UPT, UR4, -0xff, UPT ;  /* 0xffffff010400788c */ /* 0x000fe4000bf26070 */
[----:B------:R-:W-:Y:S02]  /*1500*/  USEL UR14, UR15, 0x5, UP0 ;  /* 0x000000050f0e7887 */ /* 0x000fe40008000000 */
[----:B------:R-:W-:-:S02]  /*1510*/  UIADD3 UR13, UPT, UPT, UR13, 0xfe, URZ ;  /* 0x000000fe0d0d7890 */ /* 0x000fc4000fffe0ff */
[----:B------:R-:W-:Y:S02]  /*1520*/  UIADD3 UR5, UPT, UPT, UR14, -0x1, URZ ;  /* 0xffffffff0e057890 */ /* 0x000fe4000fffe0ff */
[----:B------:R-:W-:-:S03]  /*1530*/  UIADD3 UR7, UPT, UPT, UR15, -UR14, URZ ;  /* 0x8000000e0f077290 */ /* 0x000fc6000fffe0ff */
[----:B------:R-:W-:-:S04]  /*1540*/  @UP1 UIADD3 UR5, UPT, UPT, UR14, URZ, URZ ;  /* 0x000000ff0e051290 */ /* 0x000fc8000fffe0ff */
[----:B--2---:R-:W-:-:S12]  /*1550*/  UIADD3 UR5, UPT, UPT, UR5, 0x1, URZ ;  /* 0x0000000105057890 */ /* 0x004fd8000fffe0ff */
.L_x_35:
[----:B------:R-:W-:Y:S01]  /*1560*/  UISETP.NE.AND UP0, UPT, UR37, URZ, UPT ;  /* 0x000000ff2500728c */ /* 0x000fe2000bf05270 */
[----:B------:R-:W1:Y:S08]  /*1570*/  S2UR UR37, SR_CgaCtaId ;  /* 0x00000000002579c3 */ /* 0x000e700000008800 */
[----:B------:R-:W-:Y:S05]  /*1580*/  BRA.U UP0, `(.L_x_18) ;  /* 0x0000000100347547 */ /* 0x000fea000b800000 */
[----:B------:R-:W2:Y:S01]  /*1590*/  S2R R2, SR_CgaCtaId ;  /* 0x0000000000027919 */ /* 0x000ea20000008800 */
[----:B------:R-:W-:-:S04]  /*15a0*/  MOV R3, 0x400 ;  /* 0x0000040000037802 */ /* 0x000fc80000000f00 */
[----:B--2---:R-:W-:Y:S02]  /*15b0*/  LEA R2, R2, R3, 0x18 ;  /* 0x0000000302027211 */ /* 0x004fe400078ec0ff */
[----:B------:R-:W-:-:S03]  /*15c0*/  SHF.L.U32 R3, R11, 0x1f, RZ ;  /* 0x0000001f0b037819 */ /* 0x000fc600000006ff */
[----:B------:R-:W-:-:S04]  /*15d0*/  IMAD R2, R12, 0x8, R2 ;  /* 0x000000080c027824 */ /* 0x000fc800078e0202 */
[----:B------:R-:W2:Y:S02]  /*15e0*/  SYNCS.PHASECHK.TRANS64.TRYWAIT P0, [R2+URZ+0x110], R3 ;  /* 0x00011003020075a7 */ /* 0x000ea400080011ff */
[----:B--2---:R-:W-:Y:S05]  /*15f0*/  @!P0 BRA `(.L_x_19) ;  /* 0x0000007800a88947 */ /* 0x004fea0003800000 */
.L_x_126:
[----:B------:R-:W-:Y:S01]  /*1600*/  VIADD R12, R12, 0x1 ;  /* 0x000000010c0c7836 */ /* 0x000fe20000000000 */
[----:B------:R2:W-:Y:S04]  /*1610*/  SYNCS.ARRIVE.TRANS64.A1T0 RZ, [R2+URZ+0x100], RZ ;  /* 0x000100ff02ff79a7 */ /* 0x0005e800081000ff */
[----:B------:R-:W-:-:S04]  /*1620*/  ISETP.NE.AND P0, PT, R12, 0x2, PT ;  /* 0x000000020c00780c */ /* 0x000fc80003f05270 */
[----:B------:R-:W-:Y:S02]  /*1630*/  SEL R12, R12, RZ, P0 ;  /* 0x000000ff0c0c7207 */ /* 0x000fe40000000000 */
[----:B--2---:R-:W-:-:S04]  /*1640*/  SEL R2, RZ, 0x1, P0 ;  /* 0x00000001ff027807 */ /* 0x004fc80000000000 */
[----:B------:R-:W-:-:S07]  /*1650*/  LOP3.LUT R11, R11, R2, RZ, 0x3c, !PT ;  /* 0x000000020b0b7212 */ /* 0x000fce00078e3cff */
.L_x_18:
[----:B------:R-:W-:Y:S01]  /*1660*/  UMOV UR4, 0x400 ;  /* 0x0000040000047882 */ /* 0x000fe20000000000 */
[----:B------:R-:W-:Y:S01]  /*1670*/  SHF.L.U32 R2, R17, 0x1f, RZ ;  /* 0x0000001f11027819 */ /* 0x000fe200000006ff */
[----:B-1----:R-:W-:Y:S01]  /*1680*/  ULEA UR4, UR37, UR4, 0x18 ;  /* 0x0000000425047291 */ /* 0x002fe2000f8ec0ff */
[----:B------:R-:W-:Y:S01]  /*1690*/  R2UR UR35, R15 ;  /* 0x000000000f2372ca */ /* 0x000fe200000e0000 */
[----:B------:R-:W-:Y:S01]  /*16a0*/  UISETP.GE.U32.AND UP0, UPT, UR13, 0xff, UPT ;  /* 0x000000ff0d00788c */ /* 0x000fe2000bf06070 */
[----:B------:R-:W-:Y:S01]  /*16b0*/  R2UR UR11, R14 ;  /* 0x000000000e0b72ca */ /* 0x000fe200000e0000 */
[----:B------:R-:W-:Y:S01]  /*16c0*/  ULEA UR8, UR6, UR4, 0x3 ;  /* 0x0000000406087291 */ /* 0x000fe2000f8e18ff */
[----:B------:R-:W-:-:S08]  /*16d0*/  UMOV UR24, URZ ;  /* 0x000000ff00187c82 */ /* 0x000fd00008000000 */
[----:B------:R1:W2:Y:S01]  /*16e0*/  SYNCS.PHASECHK.TRANS64.TRYWAIT P0, [UR8+0x28], R2 ;  /* 0x00002802ff0075a7 */ /* 0x0002a20008001108 */
[----:B------:R-:W-:Y:S02]  /*16f0*/  USHF.L.U32 UR35, UR35, 0x6, URZ ;  /* 0x0000000623237899 */ /* 0x000fe400080006ff */
[----:B------:R-:W-:Y:S01]  /*1700*/  USHF.L.U32 UR11, UR11, 0x8, URZ ;  /* 0x000000080b0b7899 */ /* 0x000fe200080006ff */
[----:B------:R-:W-:Y:S11]  /*1710*/  BRA.U !UP0, `(.L_x_20) ;  /* 0x0000000108a87547 */ /* 0x000ff6000b800000 */
[----:B------:R-:W-:Y:S01]  /*1720*/  UMOV UR16, URZ ;  /* 0x000000ff00107c82 */ /* 0x000fe20008000000 */
[----:B------:R-:W-:-:S05]  /*1730*/  UMOV UR17, UR6 ;  /* 0x0000000600117c82 */ /* 0x000fca0008000000 */
.L_x_25:
[----:B-1----:R-:W-:Y:S01]  /*1740*/  ULEA UR33, UR17, UR4, 0x3 ;  /* 0x0000000411217291 */ /* 0x002fe2000f8e18ff */
[----:B--2---:R-:W-:Y:S01]  /*1750*/  @!P5 MOV R3, 0xa000 ;  /* 0x0000a0000003d802 */ /* 0x004fe20000000f00 */
[----:B--2---:R-:W-:Y:S10]  /*1760*/  @P0 BRA `(.L_x_21) ;  /* 0x00000000000c0947 */ /* 0x004ff40003800000 */
[----:B------:R-:W-:-:S04]  /*1770*/  SHF.L.U32 R4, R17, 0x1f, RZ ;  /* 0x0000001f11047819 */ /* 0x000fc800000006ff */
[----:B------:R-:W2:Y:S02]  /*1780*/  SYNCS.PHASECHK.TRANS64.TRYWAIT P0, [UR33+0x28], R4 ;  /* 0x00002804ff0075a7 */ /* 0x000ea40008001121 */
[----:B--2---:R-:W-:Y:S05]  /*1790*/  @!P0 BRA `(.L_x_22) ;  /* 0x0000007800548947 */ /* 0x004fea0003800000 */
.L_x_21:
[----:B------:R2:W-:Y:S01]  /*17a0*/  @!P5 SYNCS.ARRIVE.TRANS64 RZ, [UR33], R3 ;  /* 0x00000003ffffd9a7 */ /* 0x0005e20008000021 */
[----:B------:R-:W-:Y:S04]  /*17b0*/  BSSY.RECONVERGENT B0, `(.L_x_23) ;  /* 0x0000003000007945 */ /* 0x000fe80003800200 */
[----:B------:R-:W-:Y:S05]  /*17c0*/  @P4 BRA `(.L_x_24) ;  /* 0x0000000000044947 */ /* 0x000fea0003800000 */
[----:B------:R-:W-:Y:S05]  /*17d0*/  BPT.TRAP 0x1 ;  /* 0x000000040000795c */ /* 0x000fea0000300000 */
.L_x_24:
[----:B------:R-:W-:Y:S05]  /*17e0*/  BSYNC.RECONVERGENT B0 ;  /* 0x0000000000007941 */ /* 0x000fea0003800200 */
.L_x_23:
[----:B------:R-:W-:Y:S02]  /*17f0*/  UIADD3 UR6, UPT, UPT, UR17, 0x1, URZ ;  /* 0x0000000111067890 */ /* 0x000fe4000fffe0ff */
[----:B------:R-:W-:Y:S02]  /*1800*/  ULEA UR32, UR17, UR4, 0xd ;  /* 0x0000000411207291 */ /* 0x000fe4000f8e68ff */
[----:B------:R-:W-:Y:S02]  /*1810*/  UISETP.NE.AND UP0, UPT, UR6, 0x5, UPT ;  /* 0x000000050600788c */ /* 0x000fe4000bf05270 */
[----:B------:R-:W-:Y:S02]  /*1820*/  UIADD3 UR26, UP1, UPT, UR22, 0x80, URZ ;  /* 0x00000080161a7890 */ /* 0x000fe4000ff3e0ff */
[----:B------:R-:W-:Y:S02]  /*1830*/  USEL UR9, URZ, 0x1, UP0 ;  /* 0x00000001ff097887 */ /* 0x000fe40008000000 */
[----:B------:R-:W-:-:S02]  /*1840*/  USEL UR6, UR6, URZ, UP0 ;  /* 0x000000ff06067287 */ /* 0x000fc40008000000 */
[----:B------:R-:W-:Y:S02]  /*1850*/  UIADD3 UR20, UP0, UPT, UR22, 0x180, URZ ;  /* 0x0000018016147890 */ /* 0x000fe4000ff1e0ff */
[----:B------:R-:W-:Y:S01]  /*1860*/  ULEA UR8, UR6, UR4, 0x3 ;  /* 0x0000000406087291 */ /* 0x000fe2000f8e18ff */
[----:B------:R-:W-:Y:S01]  /*1870*/  LOP3.LUT R17, R17, UR9, RZ, 0x3c, !PT ;  /* 0x0000000911117c12 */ /* 0x000fe2000f8e3cff */
[----:B------:R-:W-:Y:S02]  /*1880*/  USHF.L.U32 UR34, UR16, 0x7, URZ ;  /* 0x0000000710227899 */ /* 0x000fe400080006ff */
[----:B------:R-:W-:Y:S01]  /*1890*/  UIADD3.X UR27, UPT, UPT, URZ, UR23, URZ, UP1, !UPT ;  /* 0x00000017ff1b7290 */ /* 0x000fe20008ffe4ff */
[----:B-1----:R-:W-:Y:S01]  /*18a0*/  SHF.L.U32 R2, R17, 0x1f, RZ ;  /* 0x0000001f11027819 */ /* 0x002fe200000006ff */
[----:B------:R-:W-:Y:S02]  /*18b0*/  UIADD3 UR32, UPT, UPT, UR32, 0x6400, URZ ;  /* 0x0000640020207890 */ /* 0x000fe4000fffe0ff */
[----:B------:R-:W-:Y:S01]  /*18c0*/  UIADD3.X UR21, UPT, UPT, URZ, UR23, URZ, UP0, !UPT ;  /* 0x00000017ff157290 */ /* 0x000fe200087fe4ff */
[----:B------:R1:W1:Y:S01]  /*18d0*/  SYNCS.PHASECHK.TRANS64.TRYWAIT P0, [UR8+0x28], R2 ;  /* 0x00002802ff0075a7 */ /* 0x0002620008001108 */
[----:B------:R-:W-:Y:S01]  /*18e0*/  ULEA UR8, UR17, UR4, 0xf ;  /* 0x0000000411087291 */ /* 0x000fe2000f8e78ff */
[----:B------:R-:W-:Y:S01]  /*18f0*/  UMOV UR18, 0x0 ;  /* 0x0000000000127882 */ /* 0x000fe20000000000 */
[----:B------:R-:W-:-:S02]  /*1900*/  UMOV UR19, 0x10000000 ;  /* 0x1000000000137882 */ /* 0x000fc40000000000 */
[----:B------:R-:W-:Y:S01]  /*1910*/  UIADD3 UR8, UPT, UPT, UR8, 0x10400, URZ ;  /* 0x0001040008087890 */ /* 0x000fe2000fffe0ff */
[----:B------:R1:W-:Y:S01]  /*1920*/  UTMALDG.3D [UR32], [UR26], desc[UR18] ;  /* 0x000012201a0075b4 */ /* 0x0003e20008011000 */
[----:B------:R-:W-:Y:S01]  /*1930*/  UMOV UR12, UR36 ;  /* 0x00000024000c7c82 */ /* 0x000fe20008000000 */
[----:B------:R-:W-:Y:S01]  /*1940*/  UMOV UR9, UR33 ;  /* 0x0000002100097c82 */ /* 0x000fe20008000000 */
[----:B------:R-:W-:Y:S01]  /*1950*/  UMOV UR10, UR34 ;  /* 0x00000022000a7c82 */ /* 0x000fe20008000000 */
[----:B------:R-:W-:Y:S01]  /*1960*/  UIADD3 UR16, UPT, UPT, UR16, 0x1, URZ ;  /* 0x0000000110107890 */ /* 0x000fe2000fffe0ff */
[----:B------:R-:W-:Y:S01]  /*1970*/  UMOV UR24, UR5 ;  /* 0x0000000500187c82 */ /* 0x000fe20008000000 */
[----:B------:R-:W-:Y:S02]  /*1980*/  UMOV UR17, UR6 ;  /* 0x0000000600117c82 */ /* 0x000fe40008000000 */
[----:B------:R1:W-:Y:S01]  /*1990*/  UTMALDG.3D [UR8], [UR20], desc[UR18] ;  /* 0x00001208140075b4 */ /* 0x0003e20008011000 */
[----:B------:R-:W-:-:S09]  /*19a0*/  UISETP.NE.AND UP0, UPT, UR16, UR5, UPT ;  /* 0x000000051000728c */ /* 0x000fd2000bf05270 */
[----:B------:R-:W-:Y:S05]  /*19b0*/  BRA.U UP0, `(.L_x_25) ;  /* 0xfffffffd00607547 */ /* 0x000fea000b83ffff */
.L_x_20:
[----:B-1----:R-:W-:Y:S01]  /*19c0*/  ULEA UR8, UR6, UR4, 0x3 ;  /* 0x0000000406087291 */ /* 0x002fe2000f8e18ff */
[----:B------:R-:W-:Y:S01]  /*19d0*/  SHF.L.U32 R2, R17, 0x1f, RZ ;  /* 0x0000001f11027819 */ /* 0x000fe200000006ff */
[----:B------:R-:W-:Y:S01]  /*19e0*/  @!P1 SYNCS.ARRIVE.TRANS64.A1T0 RZ, [UR4+0x98], RZ ;  /* 0x000098ffffff99a7 */ /* 0x000fe20008100004 */
[----:B------:R-:W-:-:S06]  /*19f0*/  UISETP.GT.AND UP0, UPT, UR15, UR14, UPT ;  /* 0x0000000e0f00728c */ /* 0x000fcc000bf04270 */
[----:B--2---:R1:W2:Y:S03]  /*1a00*/  SYNCS.PHASECHK.TRANS64.TRYWAIT P0, [UR8+0x28], R2 ;  /* 0x00002802ff0075a7 */ /* 0x0042a60008001108 */
[----:B------:R-:W-:Y:S05]  /*1a10*/  BRA.U !UP0, `(.L_x_26) ;  /* 0x0000000108ac7547 */ /* 0x000fea000b800000 */
[----:B------:R-:W-:Y:S01]  /*1a20*/  UIADD3 UR21, UPT, UPT, UR7, UR24, URZ ;  /* 0x0000001807157290 */ /* 0x000fe2000fffe0ff */
[----:B------:R-:W-:-:S11]  /*1a30*/  UMOV UR25, UR6 ;  /* 0x0000000600197c82 */ /* 0x000fd60008000000 */
.L_x_31:
[----:B-1----:R-:W-:Y:S01]  /*1a40*/  ULEA UR17, UR25, UR4, 0x3 ;  /* 0x0000000419117291 */ /* 0x002fe2000f8e18ff */
[----:B--2---:R-:W-:Y:S01]  /*1a50*/  @!P5 MOV R3, 0xa000 ;  /* 0x0000a0000003d802 */ /* 0x004fe20000000f00 */
[----:B--2---:R-:W-:Y:S10]  /*1a60*/  @P0 BRA `(.L_x_27) ;  /* 0x00000000000c0947 */ /* 0x004ff40003800000 */
[----:B------:R-:W-:-:S04]  /*1a70*/  SHF.L.U32 R4, R17, 0x1f, RZ ;  /* 0x0000001f11047819 */ /* 0x000fc800000006ff */
[----:B------:R-:W2:Y:S02]  /*1a80*/  SYNCS.PHASECHK.TRANS64.TRYWAIT P0, [UR17+0x28], R4 ;  /* 0x00002804ff0075a7 */ /* 0x000ea40008001111 */
[----:B--2---:R-:W-:Y:S05]  /*1a90*/  @!P0 BRA `(.L_x_28) ;  /* 0x0000007400ac8947 */ /* 0x004fea0003800000 */
.L_x_27:
[----:B------:R2:W-:Y:S01]  /*1aa0*/  @!P5 SYNCS.ARRIVE.TRANS64 RZ, [UR17], R3 ;  /* 0x00000003ffffd9a7 */ /* 0x0005e20008000011 */
[----:B------:R-:W-:Y:S04]  /*1ab0*/  BSSY.RECONVERGENT B0, `(.L_x_29) ;  /* 0x0000003000007945 */ /* 0x000fe80003800200 */
[----:B------:R-:W-:Y:S05]  /*1ac0*/  @P4 BRA `(.L_x_30) ;  /* 0x0000000000044947 */ /* 0x000fea0003800000 */
[----:B------:R-:W-:Y:S05]  /*1ad0*/  BPT.TRAP 0x1 ;  /* 0x000000040000795c */ /* 0x000fea0000300000 */
.L_x_30:
[----:B------:R-:W-:Y:S05]  /*1ae0*/  BSYNC.RECONVERGENT B0 ;  /* 0x0000000000007941 */ /* 0x000fea0003800200 */
.L_x_29:
        /* <DEDUP_REMOVED lines=10> */
[----:B------:R-:W-:Y:S01]  /*1b90*/  UIADD3 UR16, UPT, UPT, UR16, 0x6400, URZ ;  /* 0x0000640010107890 */ /* 0x000fe2000fffe0ff */
[----:B-1----:R-:W-:Y:S01]  /*1ba0*/  SHF.L.U32 R2, R17, 0x1f, RZ ;  /* 0x0000001f11027819 */ /* 0x002fe200000006ff */
[----:B------:R-:W-:Y:S02]  /*1bb0*/  UIADD3.X UR31, UPT, UPT, URZ, UR23, URZ, UP1, !UPT ;  /* 0x00000017ff1f7290 */ /* 0x000fe40008ffe4ff */
[----:B------:R-:W-:Y:S01]  /*1bc0*/  UIADD3.X UR29, UPT, UPT, URZ, UR23, URZ, UP0, !UPT ;  /* 0x00000017ff1d7290 */ /* 0x000fe200087fe4ff */
[----:B------:R1:W1:Y:S01]  /*1bd0*/  SYNCS.PHASECHK.TRANS64.TRYWAIT P0, [UR8+0x28], R2 ;  /* 0x00002802ff0075a7 */ /* 0x0002620008001108 */
[----:B------:R-:W-:Y:S01]  /*1be0*/  ULEA UR8, UR25, UR4, 0xf ;  /* 0x0000000419087291 */ /* 0x000fe2000f8e78ff */
[----:B------:R-:W-:Y:S01]  /*1bf0*/  UMOV UR26, 0x0 ;  /* 0x00000000001a7882 */ /* 0x000fe20000000000 */
[----:B------:R-:W-:-:S02]  /*1c00*/  UMOV UR27, 0x10000000 ;  /* 0x10000000001b7882 */ /* 0x000fc40000000000 */
[----:B------:R-:W-:Y:S01]  /*1c10*/  UIADD3 UR8, UPT, UPT, UR8, 0x10400, URZ ;  /* 0x0001040008087890 */ /* 0x000fe2000fffe0ff */
[----:B------:R-:W-:Y:S01]  /*1c20*/  UMOV UR19, UR35 ;  /* 0x0000002300137c82 */ /* 0x000fe20008000000 */
[----:B------:R-:W-:Y:S01]  /*1c30*/  UMOV UR20, UR36 ;  /* 0x0000002400147c82 */ /* 0x000fe20008000000 */
[----:B------:R-:W-:Y:S01]  /*1c40*/  UMOV UR12, UR36 ;  /* 0x00000024000c7c82 */ /* 0x000fe20008000000 */
[----:B------:R-:W-:Y:S01]  /*1c50*/  UMOV UR9, UR17 ;  /* 0x0000001100097c82 */ /* 0x000fe20008000000 */
[----:B------:R-:W-:Y:S01]  /*1c60*/  UMOV UR10, UR18 ;  /* 0x00000012000a7c82 */ /* 0x000fe20008000000 */
[----:B------:R1:W-:Y:S01]  /*1c70*/  UTMALDG.3D [UR16], [UR30], desc[UR26] ;  /* 0x00001a101e0075b4 */ /* 0x0003e20008011000 */
[----:B------:R-:W-:Y:S01]  /*1c80*/  UIADD3 UR24, UPT, UPT, UR24, 0x1, URZ ;  /* 0x0000000118187890 */ /* 0x000fe2000fffe0ff */
[----:B------:R-:W-:-:S03]  /*1c90*/  UMOV UR25, UR6 ;  /* 0x0000000600197c82 */ /* 0x000fc60008000000 */
[----:B------:R-:W-:Y:S01]  /*1ca0*/  UISETP.NE.AND UP0, UPT, UR24, UR21, UPT ;  /* 0x000000151800728c */ /* 0x000fe2000bf05270 */
[----:B------:R1:W-:Y:S08]  /*1cb0*/  UTMALDG.3D [UR8], [UR28], desc[UR26] ;  /* 0x00001a081c0075b4 */ /* 0x0003f00008011000 */
[----:B------:R-:W-:Y:S05]  /*1cc0*/  BRA.U UP0, `(.L_x_31) ;  /* 0xfffffffd005c7547 */ /* 0x000fea000b83ffff */
.L_x_26:
[C---:B-1----:R-:W-:Y:S01]  /*1cd0*/  LEA R2, R16.reuse, UR4, 0x3 ;  /* 0x0000000410027c11 */ /* 0x042fe2000f8e18ff */
[----:B------:R-:W-:Y:S01]  /*1ce0*/  NOP ;  /* 0x0000000000007918 */ /* 0x000fe20000000000 */
[----:B--2---:R-:W-:Y:S02]  /*1cf0*/  SHF.L.U32 R3, R13, 0x1f, RZ ;  /* 0x0000001f0d037819 */ /* 0x004fe400000006ff */
[----:B------:R-:W-:Y:S02]  /*1d00*/  LEA R4, R16, UR4, 0x4 ;  /* 0x0000000410047c11 */ /* 0x000fe4000f8e20ff */
[----:B------:R-:W1:Y:S02]  /*1d10*/  SYNCS.PHASECHK.TRANS64.TRYWAIT P0, [R2+URZ+0xa0], R3 ;  /* 0x0000a003020075a7 */ /* 0x000e6400080011ff */
[----:B-1----:R-:W-:Y:S05]  /*1d20*/  @!P0 BRA `(.L_x_32) ;  /* 0x0000007400208947 */ /* 0x002fea0003800000 */
.L_x_129:
[----:B------:R-:W2:Y:S01]  /*1d30*/  LDS.128 R4, [R4+0x130] ;  /* 0x0001300004047984 */ /* 0x000ea20000000c00 */
[----:B---3--:R-:W-:Y:S01]  /*1d40*/  ISETP.GE.AND P0, PT, R40, 0x1, PT ;  /* 0x000000012800780c */ /* 0x008fe20003f06270 */
[----:B-1----:R-:W-:Y:S01]  /*1d50*/  VIADD R2, R2, 0xb0 ;  /* 0x000000b002027836 */ /* 0x002fe20000000000 */
[----:B------:R-:W-:Y:S01]  /*1d60*/  @!PT LDS RZ, [RZ] ;  /* 0x00000000fffff984 */ /* 0x000fe20000000800 */
[----:B------:R-:W-:Y:S01]  /*1d70*/  @!PT LDS RZ, [RZ] ;  /* 0x00000000fffff984 */ /* 0x000fe20000000800 */
[----:B------:R-:W-:Y:S01]  /*1d80*/  @!PT LDS RZ, [RZ] ;  /* 0x00000000fffff984 */ /* 0x000fe20000000800 */
[----:B------:R-:W-:Y:S01]  /*1d90*/  @!PT LDS RZ, [RZ] ;  /* 0x00000000fffff984 */ /* 0x000fe20000000800 */
[----:B------:R1:W-:Y:S06]  /*1da0*/  MEMBAR.ALL.CTA ;  /* 0x0000000000007992 */ /* 0x0003ec0000008000 */
[----:B-1----:R-:W1:Y:S01]  /*1db0*/  FENCE.VIEW.ASYNC.S ;  /* 0x00000000000073c6 */ /* 0x002e620000000000 */
[----:B------:R-:W-:-:S04]  /*1dc0*/  PRMT R2, RZ, 0x654, R2 ;  /* 0x00000654ff027816 */ /* 0x000fc80000000002 */
[----:B-1----:R1:W-:Y:S01]  /*1dd0*/  SYNCS.ARRIVE.TRANS64.RED.A1T0 RZ, [R2+URZ], RZ ;  /* 0x000000ff02ff79a7 */ /* 0x0023e200081004ff */
[----:B--2---:R-:W-:-:S13]  /*1de0*/  LOP3.LUT P2, RZ, R6, 0x1, RZ, 0xc0, !PT ;  /* 0x0000000106ff7812 */ /* 0x004fda000784c0ff */
[----:B------:R-:W-:Y:S01]  /*1df0*/  @P2 SHF.R.U32.HI R3, RZ, 0x10, R5 ;  /* 0x00000010ff032819 */ /* 0x000fe20000011605 */
[----:B------:R-:W-:Y:S01]  /*1e00*/  VOTEU.ANY UP0, P2 ;  /* 0x0000000000ff7886 */ /* 0x000fe20001000100 */
[----:B------:R-:W-:Y:S02]  /*1e10*/  @P2 MOV R10, R4 ;  /* 0x00000004000a2202 */ /* 0x000fe40000000f00 */
[----:B------:R-:W-:Y:S02]  /*1e20*/  @P2 R2UR.BROADCAST UR8, R3 ;  /* 0x00000000030822ca */ /* 0x000fe400008e0000 */
[----:B------:R-:W-:-:S11]  /*1e30*/  @P2 LOP3.LUT R9, R5, 0xffff, RZ, 0xc0, !PT ;  /* 0x0000ffff05092812 */ /* 0x000fd600078ec0ff */
[----:B------:R-:W-:Y:S01]  /*1e40*/  @UP0 UMOV UR36, UR8 ;  /* 0x0000000800240c82 */ /* 0x000fe20008000000 */
[----:B-1----:R-:W-:Y:S05]  /*1e50*/  @!P0 BRA `(.L_x_33) ;  /* 0x0000000000b88947 */ /* 0x002fea0003800000 */
[----:B------:R-:W4:Y:S01]  /*1e60*/  LDC.64 R4, c[0x0][0xb18] ;  /* 0x0002c600ff047b82 */ /* 0x000f220000000a00 */
[----:B------:R-:W-:-:S07]  /*1e70*/  ISETP.NE.AND P3, PT, R40, 0x1, PT ;  /* 0x000000012800780c */ /* 0x000fce0003f65270 */
[----:B------:R-:W1:Y:S08]  /*1e80*/  LDC.64 R6, c[0x0][0xb10] ;  /* 0x0002c400ff067b82 */ /* 0x000e700000000a00 */
[----:B------:R-:W2:Y:S08]  /*1e90*/  LDC R14, c[0x0][0xb20] ;  /* 0x0002c800ff0e7b82 */ /* 0x000eb00000000800 */
[----:B------:R-:W3:Y:S01]  /*1ea0*/  LDC R15, c[0x0][0xb0c] ;  /* 0x0002c300ff0f7b82 */ /* 0x000ee20000000800 */
[----:B----4-:R-:W-:Y:S01]  /*1eb0*/  IMAD.HI.U32 R19, R0, R5, RZ ;  /* 0x0000000500137227 */ /* 0x010fe200078e00ff */
[----:B------:R-:W-:-:S03]  /*1ec0*/  ISETP.NE.AND P0, PT, R4, 0x1, PT ;  /* 0x000000010400780c */ /* 0x000fc60003f05270 */
[----:B------:R-:W-:-:S03]  /*1ed0*/  IMAD.HI.U32 R5, R9, R5, RZ ;  /* 0x0000000509057227 */ /* 0x000fc600078e00ff */
[----:B------:R-:W4:Y:S01]  /*1ee0*/  LDC.64 R2, c[0x0][0xb28] ;  /* 0x0002ca00ff027b82 */ /* 0x000f220000000a00 */
[----:B-1----:R-:W-:-:S04]  /*1ef0*/  IMAD.HI.U32 R20, R8, R6, RZ ;  /* 0x0000000608147227 */ /* 0x002fc800078e00ff */
[----:B------:R-:W-:Y:S01]  /*1f00*/  IMAD.HI.U32 R21, R10, R6, RZ ;  /* 0x000000060a157227 */ /* 0x000fe200078e00ff */
[----:B------:R-:W-:Y:S02]  /*1f10*/  SHF.R.U32.HI R20, RZ, R7, R20 ;  /* 0x00000007ff147219 */ /* 0x000fe40000011614 */
[-C--:B--2---:R-:W-:Y:S02]  /*1f20*/  SHF.R.U32.HI R19, RZ, R14.reuse, R19 ;  /* 0x0000000eff137219 */ /* 0x084fe40000011613 */
[----:B------:R-:W-:Y:S02]  /*1f30*/  SHF.R.U32.HI R5, RZ, R14, R5 ;  /* 0x0000000eff057219 */ /* 0x000fe40000011605 */
[----:B------:R-:W-:Y:S02]  /*1f40*/  SEL R19, R0, R19, !P0 ;  /* 0x0000001300137207 */ /* 0x000fe40004000000 */
[----:B------:R-:W-:Y:S02]  /*1f50*/  SHF.R.U32.HI R21, RZ, R7, R21 ;  /* 0x00000007ff157219 */ /* 0x000fe40000011615 */
[----:B---3--:R-:W-:-:S02]  /*1f60*/  ISETP.NE.AND P1, PT, R15, 0x1, PT ;  /* 0x000000010f00780c */ /* 0x008fc40003f25270 */
[----:B------:R-:W-:Y:S02]  /*1f70*/  SEL R5, R9, R5, !P0 ;  /* 0x0000000509057207 */ /* 0x000fe40004000000 */
[----:B------:R-:W-:Y:S02]  /*1f80*/  SEL R20, R8, R20, !P1 ;  /* 0x0000001408147207 */ /* 0x000fe40004800000 */
[----:B------:R-:W-:Y:S01]  /*1f90*/  SEL R21, R10, R21, !P1 ;  /* 0x000000150a157207 */ /* 0x000fe20004800000 */
[----:B----4-:R-:W-:-:S04]  /*1fa0*/  IMAD.HI.U32 R18, R19, R2, RZ ;  /* 0x0000000213127227 */ /* 0x010fc800078e00ff */
        /* <DEDUP_REMOVED lines=10> */
[----:B------:R-:W-:-:S04]  /*2050*/  @!P0 IMAD.HI.U32 R7, R21, R2, RZ ;  /* 0x0000000215078227 */ /* 0x000fc800078e00ff */
[----:B------:R-:W-:Y:S01]  /*2060*/  IMAD.MOV R2, RZ, RZ, -R6 ;  /* 0x000000ffff027224 */ /* 0x000fe200078e0a06 */
[----:B------:R-:W-:Y:S02]  /*2070*/  @!P0 SHF.R.U32.HI R3, RZ, R3, R7 ;  /* 0x00000003ff038219 */ /* 0x000fe40000011607 */
[----:B------:R-:W-:Y:S01]  /*2080*/  IADD3 R7, PT, PT, -R5, RZ, RZ ;  /* 0x000000ff05077210 */ /* 0x000fe20007ffe1ff */
[----:B------:R-:W-:Y:S01]  /*2090*/  IMAD R2, R40, R2, R5 ;  /* 0x0000000228027224 */ /* 0x000fe200078e0205 */
        /* <DEDUP_REMOVED lines=10> */
.L_x_33:
[----:B------:R-:W1:Y:S02]  /*2140*/  LDCU UR8, c[0x0][0xb30] ;  /* 0x00016600ff0877ac */ /* 0x000e640008000800 */
[----:B-1----:R-:W-:-:S09]  /*2150*/  UISETP.NE.AND UP0, UPT, UR8, 0x1, UPT ;  /* 0x000000010800788c */ /* 0x002fd2000bf05270 */
[----:B------:R-:W-:Y:S05]  /*2160*/  BRA.U UP0, `(.L_x_34) ;  /* 0x0000000100407547 */ /* 0x000fea000b800000 */
[----:B------:R-:W1:Y:S08]  /*2170*/  LDC.64 R4, c[0x0][0xb10] ;  /* 0x0002c400ff047b82 */ /* 0x000e700000000a00 */
[----:B------:R-:W2:Y:S08]  /*2180*/  LDC.64 R2, c[0x0][0xb18] ;  /* 0x0002c600ff027b82 */ /* 0x000eb00000000a00 */
[----:B------:R-:W3:Y:S08]  /*2190*/  LDC R6, c[0x0][0xb20] ;  /* 0x0002c800ff067b82 */ /* 0x000ef00000000800 */
[----:B------:R-:W4:Y:S01]  /*21a0*/  LDC R7, c[0x0][0xb0c] ;  /* 0x0002c300ff077b82 */ /* 0x000f220000000800 */
[----:B-1----:R-:W-:-:S05]  /*21b0*/  IMAD.HI.U32 R4, R10, R4, RZ ;  /* 0x000000040a047227 */ /* 0x002fca00078e00ff */
[----:B------:R-:W-:Y:S01]  /*21c0*/  SHF.R.U32.HI R4, RZ, R5, R4 ;  /* 0x00000005ff047219 */ /* 0x000fe20000011604 */
[----:B--2---:R-:W-:Y:S01]  /*21d0*/  IMAD.HI.U32 R3, R9, R3, RZ ;  /* 0x0000000309037227 */ /* 0x004fe200078e00ff */
[----:B------:R-:W-:-:S04]  /*21e0*/  ISETP.NE.AND P0, PT, R2, 0x1, PT ;  /* 0x000000010200780c */ /* 0x000fc80003f05270 */
[----:B---3--:R-:W-:-:S04]  /*21f0*/  SHF.R.U32.HI R3, RZ, R6, R3 ;  /* 0x00000006ff037219 */ /* 0x008fc80000011603 */
[----:B------:R-:W-:Y:S02]  /*2200*/  SEL R3, R9, R3, !P0 ;  /* 0x0000000309037207 */ /* 0x000fe40004000000 */
[----:B----4-:R-:W-:-:S04]  /*2210*/  ISETP.NE.AND P1, PT, R7, 0x1, PT ;  /* 0x000000010700780c */ /* 0x010fc80003f25270 */
[----:B------:R-:W-:-:S05]  /*2220*/  SEL R4, R10, R4, !P1 ;  /* 0x000000040a047207 */ /* 0x000fca0004800000 */
[----:B------:R-:W-:Y:S02]  /*2230*/  IMAD.IADD R5, R3, 0x1, -R4 ;  /* 0x0000000103057824 */ /* 0x000fe400078e0a04 */
[----:B------:R-:W-:Y:S02]  /*2240*/  IMAD.IADD R3, R4, 0x1, -R3 ;  /* 0x0000000104037824 */ /* 0x000fe400078e0a03 */
[----:B------:R-:W-:Y:S02]  /*2250*/  IMAD R10, R5, R7, R10 ;  /* 0x00000007050a7224 */ /* 0x000fe400078e020a */
[----:B------:R-:W-:-:S07]  /*2260*/  IMAD R9, R3, R2, R9 ;  /* 0x0000000203097224 */ /* 0x000fce00078e0209 */
.L_x_34:
[----:B------:R-:W-:Y:S01]  /*2270*/  VIADD R16, R16, 0x1 ;  /* 0x0000000110107836 */ /* 0x000fe20000000000 */
[----:B------:R-:W-:Y:S01]  /*2280*/  PLOP3.LUT P1, PT, PT, PT, PT, 0x80, 0x8 ;  /* 0x000000000008781c */ /* 0x000fe20003f2f070 */
[----:B------:R-:W-:Y:S02]  /*2290*/  IMAD.IADD R15, R10, 0x1, R95 ;  /* 0x000000010a0f7824 */ /* 0x000fe400078e025f */
[----:B------:R-:W-:Y:S01]  /*22a0*/  IMAD.IADD R14, R9, 0x1, R94 ;  /* 0x00000001090e7824 */ /* 0x000fe200078e025e */
[----:B------:R-:W-:-:S04]  /*22b0*/  ISETP.NE.AND P0, PT, R16, 0x2, PT ;  /* 0x000000021000780c */ /* 0x000fc80003f05270 */
[----:B------:R-:W-:Y:S02]  /*22c0*/  SEL R2, RZ, 0x1, P0 ;  /* 0x00000001ff027807 */ /* 0x000fe40000000000 */
[----:B------:R-:W-:Y:S02]  /*22d0*/  SEL R16, R16, RZ, P0 ;  /* 0x000000ff10107207 */ /* 0x000fe40000000000 */
[----:B------:R-:W-:Y:S01]  /*22e0*/  LOP3.LUT R13, R13, R2, RZ, 0x3c, !PT ;  /* 0x000000020d0d7212 */ /* 0x000fe200078e3cff */
[----:B------:R-:W-:Y:S06]  /*22f0*/  @P2 BRA `(.L_x_35) ;  /* 0xfffffff000982947 */ /* 0x000fec000383ffff */
[----:B------:R-:W-:Y:S01]  /*2300*/  UIADD3 UR4, UPT, UPT, UR4, 0x28, URZ ;  /* 0x0000002804047890 */ /* 0x000fe2000fffe0ff */
[----:B------:R-:W-:-:S03]  /*2310*/  SHF.L.U32 R2, R17, 0x1f, RZ ;  /* 0x0000001f11027819 */ /* 0x000fc600000006ff */
[----:B------:R-:W-:-:S09]  /*2320*/  ULEA UR5, UR6, UR4, 0x3 ;  /* 0x0000000406057291 */ /* 0x000fd2000f8e18ff */
[----:B------:R-:W1:Y:S02]  /*2330*/  SYNCS.PHASECHK.TRANS64.TRYWAIT P0, [UR5], R2 ;  /* 0x00000002ff0075a7 */ /* 0x000e640008001105 */
[----:B-1----:R-:W-:Y:S05]  /*2340*/  @!P0 BRA `(.L_x_36) ;  /* 0x0000006c00ac8947 */ /* 0x002fea0003800000 */
.L_x_131:
[----:B------:R-:W-:-:S04]  /*2350*/  UIADD3 UR6, UPT, UPT, UR6, 0x1, URZ ;  /* 0x0000000106067890 */ /* 0x000fc8000fffe0ff */
[----:B------:R-:W-:-:S04]  /*2360*/  UISETP.NE.AND UP0, UPT, UR6, 0x5, UPT ;  /* 0x000000050600788c */ /* 0x000fc8000bf05270 */
[----:B------:R-:W-:Y:S02]  /*2370*/  USEL UR7, URZ, 0x1, UP0 ;  /* 0x00000001ff077887 */ /* 0x000fe40008000000 */
[----:B------:R-:W-:-:S04]  /*2380*/  USEL UR6, UR6, URZ, UP0 ;  /* 0x000000ff06067287 */ /* 0x000fc80008000000 */
[----:B------:R-:W-:Y:S01]  /*2390*/  ULEA UR5, UR6, UR4, 0x3 ;  /* 0x0000000406057291 */ /* 0x000fe2000f8e18ff */
[----:B-1----:R-:W-:-:S04]  /*23a0*/  LOP3.LUT R2, R17, UR7, RZ, 0x3c, !PT ;  /* 0x0000000711027c12 */ /* 0x002fc8000f8e3cff */
[----:B------:R-:W-:-:S04]  /*23b0*/  SHF.L.U32 R3, R2, 0x1f, RZ ;  /* 0x0000001f02037819 */ /* 0x000fc800000006ff */
[----:B------:R-:W1:Y:S02]  /*23c0*/  SYNCS.PHASECHK.TRANS64.TRYWAIT P0, [UR5], R3 ;  /* 0x00000003ff0075a7 */ /* 0x000e640008001105 */
[----:B-1----:R-:W-:Y:S05]  /*23d0*/  @!P0 BRA `(.L_x_37) ;  /* 0x0000006c00a08947 */ /* 0x002fea0003800000 */
.L_x_133:
[----:B------:R-:W-:-:S04]  /*23e0*/  UIADD3 UR6, UPT, UPT, UR6, 0x1, URZ ;  /* 0x0000000106067890 */ /* 0x000fc8000fffe0ff */
[----:B------:R-:W-:-:S04]  /*23f0*/  UISETP.NE.AND UP0, UPT, UR6, 0x5, UPT ;  /* 0x000000050600788c */ /* 0x000fc8000bf05270 */
[----:B------:R-:W-:Y:S02]  /*2400*/  USEL UR7, URZ, 0x1, UP0 ;  /* 0x00000001ff077887 */ /* 0x000fe40008000000 */
[----:B------:R-:W-:-:S04]  /*2410*/  USEL UR6, UR6, URZ, UP0 ;  /* 0x000000ff06067287 */ /* 0x000fc80008000000 */
[----:B------:R-:W-:Y:S01]  /*2420*/  ULEA UR5, UR6, UR4, 0x3 ;  /* 0x0000000406057291 */ /* 0x000fe2000f8e18ff */
[----:B------:R-:W-:-:S04]  /*2430*/  LOP3.LUT R2, R2, UR7, RZ, 0x3c, !PT ;  /* 0x0000000702027c12 */ /* 0x000fc8000f8e3cff */
[----:B-1----:R-:W-:-:S04]  /*2440*/  SHF.L.U32 R3, R2, 0x1f, RZ ;  /* 0x0000001f02037819 */ /* 0x002fc800000006ff */
[----:B------:R-:W1:Y:S02]  /*2450*/  SYNCS.PHASECHK.TRANS64.TRYWAIT P0, [UR5], R3 ;  /* 0x00000003ff0075a7 */ /* 0x000e640008001105 */
[----:B-1----:R-:W-:Y:S05]  /*2460*/  @!P0 BRA `(.L_x_38) ;  /* 0x0000006c00948947 */ /* 0x002fea0003800000 */
.L_x_135:
        /* <DEDUP_REMOVED lines=9> */
.L_x_137:
[----:B------:R-:W-:-:S04]  /*2500*/  UIADD3 UR6, UPT, UPT, UR6, 0x1, URZ ;  /* 0x0000000106067890 */ /* 0x000fc8000fffe0ff */
[----:B------:R-:W-:-:S04]  /*2510*/  UISETP.NE.AND UP0, UPT, UR6, 0x5, UPT ;  /* 0x000000050600788c */ /* 0x000fc8000bf05270 */
[----:B------:R-:W-:Y:S02]  /*2520*/  USEL UR5, URZ, 0x1, UP0 ;  /* 0x00000001ff057887 */ /* 0x000fe40008000000 */
[----:B------:R-:W-:-:S04]  /*2530*/  USEL UR6, UR6, URZ, UP0 ;  /* 0x000000ff06067287 */ /* 0x000fc80008000000 */
[----:B------:R-:W-:Y:S01]  /*2540*/  ULEA UR6, UR6, UR4, 0x3 ;  /* 0x0000000406067291 */ /* 0x000fe2000f8e18ff */
[----:B------:R-:W-:-:S04]  /*2550*/  LOP3.LUT R2, R2, UR5, RZ, 0x3c, !PT ;  /* 0x0000000502027c12 */ /* 0x000fc8000f8e3cff */
[----:B------:R-:W-:Y:S01]  /*2560*/  SHF.L.U32 R2, R2, 0x1f, RZ ;  /* 0x0000001f02027819 */ /* 0x000fe200000006ff */
[----:B-1--4-:R-:W-:-:S07]  /*2570*/  IMAD.U32 R0, RZ, RZ, UR6 ;  /* 0x00000006ff007e24 */ /* 0x012fce000f8e00ff */
.L_x_40:
[----:B-1----:R1:W2:Y:S02]  /*2580*/  SYNCS.PHASECHK.TRANS64.TRYWAIT P0, [R0+URZ], R2 ;  /* 0x00000002000075a7 */ /* 0x0022a400080011ff */
[----:B--2---:R-:W-:Y:S05]  /*2590*/  @!P0 NANOSLEEP.SYNCS 0x989680 ;  /* 0x009896800000895d */ /* 0x004fea0003900000 */
[----:B------:R-:W2:Y:S02]  /*25a0*/  @!P0 SYNCS.PHASECHK.TRANS64 P0, [R0+URZ], R2 ;  /* 0x00000002000085a7 */ /* 0x000ea400080010ff */
[----:B--2---:R-:W-:Y:S05]  /*25b0*/  @P0 EXIT ;  /* 0x000000000000094d */ /* 0x004fea0003800000 */
[----:B------:R-:W-:Y:S05]  /*25c0*/  BRA `(.L_x_40) ;  /* 0xfffffffc00ec7947 */ /* 0x000fea000383ffff */
.L_x_17:
[----:B------:R-:W-:-:S04]  /*25d0*/  UISETP.NE.AND UP1, UPT, UR37, URZ, UPT ;  /* 0x000000ff2500728c */ /* 0x000fc8000bf25270 */
[----:B------:R-:W-:-:S09]  /*25e0*/  UISETP.NE.OR UP1, UPT, UR8, 0x1, UP1 ;  /* 0x000000010800788c */ /* 0x000fd20008f25670 */
[----:B------:R-:W-:Y:S05]  /*25f0*/  BRA.U UP1, `(.L_x_41) ;  /* 0x0000000501487547 */ /* 0x000fea000b800000 */
[----:B------:R-:W-:Y:S01]  /*2600*/  ISETP.NE.AND P2, PT, R2, RZ, PT ;  /* 0x000000ff0200720c */ /* 0x000fe20003f45270 */
[----:B------:R-:W-:Y:S01]  /*2610*/  IMAD.MOV.U32 R12, RZ, RZ, 0x1 ;  /* 0x00000001ff0c7424 */ /* 0x000fe200078e00ff */
[----:B------:R-:W-:Y:S02]  /*2620*/  CS2R R10, SRZ ;  /* 0x00000000000a7805 */ /* 0x000fe4000001ff00 */
[----:B------:R-:W-:Y:S01]  /*2630*/  CS2R R8, SRZ ;  /* 0x0000000000087805 */ /* 0x000fe2000001ff00 */
[----:B------:R-:W-:Y:S01]  /*2640*/  UMOV UR4, 0x400 ;  /* 0x0000040000047882 */ /* 0x000fe20000000000 */
[----:B------:R-:W-:Y:S01]  /*2650*/  UMOV UR6, URZ ;  /* 0x000000ff00067c82 */ /* 0x000fe20008000000 */
[----:B------:R-:W-:-:S12]  /*2660*/  ULEA UR37, UR37, UR4, 0x18 ;  /* 0x0000000425257291 */ /* 0x000fd8000f8ec0ff */
.L_x_45:
[----:B------:R-:W-:Y:S02]  /*2670*/  LEA R0, R8, UR37, 0x3 ;  /* 0x0000002508007c11 */ /* 0x000fe4000f8e18ff */
[----:B------:R-:W-:-:S03]  /*2680*/  SHF.L.U32 R4, R9, 0x1f, RZ ;  /* 0x0000001f09047819 */ /* 0x000fc600000006ff */
[----:B------:R-:W-:Y:S01]  /*2690*/  VIADD R5, R0, 0x110 ;  /* 0x0000011000057836 */ /* 0x000fe20000000000 */
[----:B------:R-:W1:Y:S02]  /*26a0*/  SYNCS.PHASECHK.TRANS64.TRYWAIT P0, [R0+URZ+0x100], R4 ;  /* 0x00010004000075a7 */ /* 0x000e6400080011ff */
[----:B-1----:R-:W-:Y:S05]  /*26b0*/  @!P0 BRA `(.L_x_42) ;  /* 0x0000006c00308947 */ /* 0x002fea0003800000 */
.L_x_138:
[----:B------:R-:W-:Y:S01]  /*26c0*/  ULEA UR5, UR6, UR37, 0x3 ;  /* 0x0000002506057291 */ /* 0x000fe2000f8e18ff */
[----:B-1----:R-:W-:Y:S01]  /*26d0*/  PRMT R0, RZ, 0x654, R5 ;  /* 0x00000654ff007816 */ /* 0x002fe20000000005 */
[----:B------:R-:W-:Y:S01]  /*26e0*/  @!P2 IMAD.MOV.U32 R4, RZ, RZ, 0x10 ;  /* 0x00000010ff04a424 */ /* 0x000fe200078e00ff */
[----:B------:R-:W-:Y:S01]  /*26f0*/  SHF.L.U32 R5, R12, 0x1f, RZ ;  /* 0x0000001f0c057819 */ /* 0x000fe200000006ff */
[----:B------:R-:W-:Y:S01]  /*2700*/  UIADD3 UR4, UPT, UPT, UR5, 0xa0, URZ ;  /* 0x000000a005047890 */ /* 0x000fe2000fffe0ff */
[----:B------:R1:W-:Y:S05]  /*2710*/  SYNCS.ARRIVE.TRANS64.RED.A1T0 RZ, [R0+URZ], RZ ;  /* 0x000000ff00ff79a7 */ /* 0x0003ea00081004ff */
[----:B------:R-:W-:Y:S01]  /*2720*/  IMAD.U32 R6, RZ, RZ, UR4 ;  /* 0x00000004ff067e24 */ /* 0x000fe2000f8e00ff */
[----:B------:R-:W2:Y:S04]  /*2730*/  SYNCS.PHASECHK.TRANS64.TRYWAIT P0, [UR5+0xb0], R5 ;  /* 0x0000b005ff0075a7 */ /* 0x000ea80008001105 */
[----:B------:R-:W-:Y:S01]  /*2740*/  PRMT R6, R2, 0x654, R6 ;  /* 0x0000065402067816 */ /* 0x000fe20000000006 */
[----:B-12---:R-:W-:Y:S06]  /*2750*/  @!P0 BRA `(.L_x_43) ;  /* 0x0000006c001c8947 */ /* 0x006fec0003800000 */
.L_x_140:
[----:B------:R-:W-:Y:S01]  /*2760*/  ULEA UR4, UR6, UR37, 0x4 ;  /* 0x0000002506047291 */ /* 0x000fe2000f8e20ff */
[----:B------:R-:W-:Y:S01]  /*2770*/  SEL R3, R6, R3, !P2 ;  /* 0x0000000306037207 */ /* 0x000fe20005000000 */
[----:B------:R-:W-:Y:S01]  /*2780*/  UIADD3 UR5, UPT, UPT, UR5, 0xa0, URZ ;  /* 0x000000a005057890 */ /* 0x000fe2000fffe0ff */
[----:B-1----:R-:W-:Y:S01]  /*2790*/  LEA R0, R11, UR37, 0x3 ;  /* 0x000000250b007c11 */ /* 0x002fe2000f8e18ff */
[----:B------:R-:W-:Y:S01]  /*27a0*/  UIADD3 UR4, UPT, UPT, UR4, 0x130, URZ ;  /* 0x0000013004047890 */ /* 0x000fe2000fffe0ff */
[----:B------:R1:W-:Y:S01]  /*27b0*/  @!P2 SYNCS.ARRIVE.TRANS64.RED RZ, [R3+URZ], R4 ;  /* 0x0000000403ffa9a7 */ /* 0x0003e200080004ff */
[----:B------:R-:W-:Y:S01]  /*27c0*/  UIADD3 UR6, UPT, UPT, UR6, 0x1, URZ ;  /* 0x0000000106067890 */ /* 0x000fe2000fffe0ff */
[----:B------:R-:W-:-:S03]  /*27d0*/  VIADD R8, R8, 0x1 ;  /* 0x0000000108087836 */ /* 0x000fc60000000000 */
[----:B------:R-:W-:Y:S02]  /*27e0*/  UISETP.NE.AND UP0, UPT, UR6, 0x2, UPT ;  /* 0x000000020600788c */ /* 0x000fe4000bf05270 */
[----:B------:R-:W-:Y:S01]  /*27f0*/  ISETP.NE.AND P0, PT, R8, 0x2, PT ;  /* 0x000000020800780c */ /* 0x000fe20003f05270 */
[----:B------:R-:W-:Y:S06]  /*2800*/  UGETNEXTWORKID.BROADCAST [UR4], [UR5] ;  /* 0x00000000040073ca */ /* 0x000fec0008000100 */
[----:B------:R-:W-:Y:S02]  /*2810*/  USEL UR4, URZ, 0x1, UP0 ;  /* 0x00000001ff047887 */ /* 0x000fe40008000000 */
[----:B------:R-:W-:-:S04]  /*2820*/  USEL UR6, UR6, URZ, UP0 ;  /* 0x000000ff06067287 */ /* 0x000fc80008000000 */
[----:B------:R-:W-:Y:S02]  /*2830*/  LOP3.LUT R12, R12, UR4, RZ, 0x3c, !PT ;  /* 0x000000040c0c7c12 */ /* 0x000fe4000f8e3cff */
[----:B-1----:R-:W-:-:S04]  /*2840*/  SHF.L.U32 R4, R10, 0x1f, RZ ;  /* 0x0000001f0a047819 */ /* 0x002fc800000006ff */
[----:B------:R-:W1:Y:S02]  /*2850*/  SYNCS.PHASECHK.TRANS64.TRYWAIT P1, [R0+URZ+0xa0], R4 ;  /* 0x0000a004000075a7 */ /* 0x000e6400080211ff */
[----:B-1----:R-:W-:Y:S05]  /*2860*/  @!P1 BRA `(.L_x_44) ;  /* 0x0000006800f09947 */ /* 0x002fea0003800000 */
.L_x_141:
[C---:B-1----:R-:W-:Y:S01]  /*2870*/  LEA R4, R11.reuse, UR37, 0x4 ;  /* 0x000000250b047c11 */ /* 0x042fe2000f8e20ff */
[----:B------:R-:W-:Y:S01]  /*2880*/  VIADD R0, R0, 0xb0 ;  /* 0x000000b000007836 */ /* 0x000fe20000000000 */
[----:B------:R-:W-:Y:S01]  /*2890*/  SEL R8, R8, RZ, P0 ;  /* 0x000000ff08087207 */ /* 0x000fe20000000000 */
[----:B------:R-:W-:-:S03]  /*28a0*/  VIADD R11, R11, 0x1 ;  /* 0x000000010b0b7836 */ /* 0x000fc60000000000 */
[----:B------:R-:W1:Y:S01]  /*28b0*/  LDS.128 R4, [R4+0x130] ;  /* 0x0001300004047984 */ /* 0x000e620000000c00 */
[----:B------:R-:W-:Y:S02]  /*28c0*/  PRMT R0, RZ, 0x654, R0 ;  /* 0x00000654ff007816 */ /* 0x000fe40000000000 */
[C---:B------:R-:W-:Y:S01]  /*28d0*/  ISETP.NE.AND P1, PT, R11.reuse, 0x2, PT ;  /* 0x000000020b00780c */ /* 0x040fe20003f25270 */
[----:B------:R-:W-:Y:S01]  /*28e0*/  @!PT LDS RZ, [RZ] ;  /* 0x00000000fffff984 */ /* 0x000fe20000000800 */
[----:B------:R-:W-:Y:S01]  /*28f0*/  @!PT LDS RZ, [RZ] ;  /* 0x00000000fffff984 */ /* 0x000fe20000000800 */
[----:B------:R-:W-:Y:S01]  /*2900*/  @!PT LDS RZ, [RZ] ;  /* 0x00000000fffff984 */ /* 0x000fe20000000800 */
[----:B------:R-:W-:Y:S01]  /*2910*/  @!PT LDS RZ, [RZ] ;  /* 0x00000000fffff984 */ /* 0x000fe20000000800 */
[----:B------:R2:W-:Y:S06]  /*2920*/  MEMBAR.ALL.CTA ;  /* 0x0000000000007992 */ /* 0x0005ec0000008000 */
[----:B--2---:R-:W2:Y:S01]  /*2930*/  FENCE.VIEW.ASYNC.S ;  /* 0x00000000000073c6 */ /* 0x004ea20000000000 */
[----:B------:R-:W-:Y:S01]  /*2940*/  SEL R11, R11, RZ, P1 ;  /* 0x000000ff0b0b7207 */ /* 0x000fe20000800000 */
[----:B--2---:R2:W-:Y:S01]  /*2950*/  SYNCS.ARRIVE.TRANS64.RED.A1T0 RZ, [R0+URZ], RZ ;  /* 0x000000ff00ff79a7 */ /* 0x0045e200081004ff */
[----:B-1----:R-:W-:-:S02]  /*2960*/  LOP3.LUT P3, RZ, R6, 0x1, RZ, 0xc0, !PT ;  /* 0x0000000106ff7812 */ /* 0x002fc4000786c0ff */
[----:B------:R-:W-:-:S04]  /*2970*/  SEL R4, RZ, 0x1, P1 ;  /* 0x00000001ff047807 */ /* 0x000fc80000800000 */
[----:B------:R-:W-:Y:S02]  /*2980*/  LOP3.LUT R10, R10, R4, RZ, 0x3c, !PT ;  /* 0x000000040a0a7212 */ /* 0x000fe400078e3cff */
[----:B--2---:R-:W-:-:S04]  /*2990*/  SEL R0, RZ, 0x1, P0 ;  /* 0x00000001ff007807 */ /* 0x004fc80000000000 */
[----:B------:R-:W-:Y:S01]  /*29a0*/  LOP3.LUT R9, R9, R0, RZ, 0x3c, !PT ;  /* 0x0000000009097212 */ /* 0x000fe200078e3cff */
[----:B------:R-:W-:Y:S06]  /*29b0*/  @P3 BRA `(.L_x_45) ;  /* 0xfffffffc002c3947 */ /* 0x000fec000383ffff */
[----:B------:R-:W-:Y:S01]  /*29c0*/  ULEA UR5, UR6, UR37, 0x3 ;  /* 0x0000002506057291 */ /* 0x000fe2000f8e18ff */
[----:B------:R-:W-:-:S08]  /*29d0*/  SHF.L.U32 R2, R12, 0x1f, RZ ;  /* 0x0000001f0c027819 */ /* 0x000fd000000006ff */
[----:B------:R-:W1:Y:S02]  /*29e0*/  SYNCS.PHASECHK.TRANS64 P0, [UR5+0xb0], R2 ;  /* 0x0000b002ff0075a7 */ /* 0x000e640008001005 */
[----:B-1----:R-:W-:Y:S05]  /*29f0*/  @P0 BRA `(.L_x_46) ;  /* 0x0000000000080947 */ /* 0x002fea0003800000 */
[----:B------:R-:W1:Y:S02]  /*2a00*/  SYNCS.PHASECHK.TRANS64.TRYWAIT P0, [UR5+0xb0], R2 ;  /* 0x0000b002ff0075a7 */ /* 0x000e640008001105 */
[----:B-1----:R-:W-:Y:S05]  /*2a10*/  @!P0 BRA `(.L_x_47) ;  /* 0x0000006800988947 */ /* 0x002fea0003800000 */
.L_x_46:
[----:B------:R-:W-:-:S04]  /*2a20*/  UIADD3 UR4, UPT, UPT, UR6, 0x1, URZ ;  /* 0x0000000106047890 */ /* 0x000fc8000fffe0ff */
[----:B------:R-:W-:-:S04]  /*2a30*/  UISETP.NE.AND UP0, UPT, UR4, 0x2, UPT ;  /* 0x000000020400788c */ /* 0x000fc8000bf05270 */
[----:B------:R-:W-:Y:S02]  /*2a40*/  USEL UR7, URZ, 0x1, UP0 ;  /* 0x00000001ff077887 */ /* 0x000fe40008000000 */
[----:B------:R-:W-:-:S04]  /*2a50*/  USEL UR4, UR4, URZ, UP0 ;  /* 0x000000ff04047287 */ /* 0x000fc80008000000 */
[----:B------:R-:W-:Y:S01]  /*2a60*/  ULEA UR4, UR4, UR37, 0x3 ;  /* 0x0000002504047291 */ /* 0x000fe2000f8e18ff */
[----:B-1----:R-:W-:-:S04]  /*2a70*/  LOP3.LUT R2, R12, UR7, RZ, 0x3c, !PT ;  /* 0x000000070c027c12 */ /* 0x002fc8000f8e3cff */
[----:B------:R-:W-:-:S04]  /*2a80*/  SHF.L.U32 R0, R2, 0x1f, RZ ;  /* 0x0000001f02007819 */ /* 0x000fc800000006ff */
[----:B------:R-:W1:Y:S02]  /*2a90*/  SYNCS.PHASECHK.TRANS64 P0, [UR4+0xb0], R0 ;  /* 0x0000b000ff0075a7 */ /* 0x000e640008001004 */
[----:B-1----:R-:W-:Y:S05]  /*2aa0*/  @P0 EXIT ;  /* 0x000000000000094d */ /* 0x002fea0003800000 */
[----:B------:R-:W-:Y:S02]  /*2ab0*/  SHF.L.U32 R2, R2, 0x1f, RZ ;  /* 0x0000001f02027819 */ /* 0x000fe400000006ff */
[----:B------:R-:W-:-:S07]  /*2ac0*/  MOV R0, UR4 ;  /* 0x0000000400007c02 */ /* 0x000fce0008000f00 */
.L_x_48:
[----:B-1----:R1:W2:Y:S02]  /*2ad0*/  SYNCS.PHASECHK.TRANS64.TRYWAIT P0, [R0+URZ+0xb0], R2 ;  /* 0x0000b002000075a7 */ /* 0x0022a400080011ff */
[----:B--2---:R-:W-:Y:S05]  /*2ae0*/  @!P0 NANOSLEEP.SYNCS 0x989680 ;  /* 0x009896800000895d */ /* 0x004fea0003900000 */
[----:B------:R-:W2:Y:S02]  /*2af0*/  @!P0 SYNCS.PHASECHK.TRANS64 P0, [R0+URZ+0xb0], R2 ;  /* 0x0000b002000085a7 */ /* 0x000ea400080010ff */
[----:B--2---:R-:W-:Y:S05]  /*2b00*/  @P0 EXIT ;  /* 0x000000000000094d */ /* 0x004fea0003800000 */
[----:B------:R-:W-:Y:S05]  /*2b10*/  BRA `(.L_x_48) ;  /* 0xfffffffc00ec7947 */ /* 0x000fea000383ffff */
.L_x_41:
[----:B------:R-:W-:-:S09]  /*2b20*/  UISETP.NE.AND UP1, UPT, UR8, URZ, UPT ;  /* 0x000000ff0800728c */ /* 0x000fd2000bf25270 */
[----:B------:R-:W-:Y:S05]  /*2b30*/  BRA.U UP1, `(.L_x_49) ;  /* 0x0000000d01cc7547 */ /* 0x000fea000b800000 */
[----:B------:R-:W-:Y:S01]  /*2b40*/  UMOV UR4, 0x40 ;  /* 0x0000004000047882 */ /* 0x000fe20000000000 */
[----:B------:R-:W-:Y:S01]  /*2b50*/  NOP ;  /* 0x0000000000007918 */ /* 0x000fe20000000000 */
[----:B------:R-:W-:Y:S01]  /*2b60*/  ULEA UR4, UR37, UR4, 0x18 ;  /* 0x0000000425047291 */ /* 0x000fe2000f8ec0ff */
[----:B------:R-:W-:Y:S02]  /*2b70*/  UMOV UR5, 0x400 ;  /* 0x0000040000057882 */ /* 0x000fe40000000000 */
[----:B------:R-:W-:-:S06]  /*2b80*/  ULEA UR37, UR37, UR5, 0x18 ;  /* 0x0000000525257291 */ /* 0x000fcc000f8ec0ff */
[----:B------:R-:W1:Y:S02]  /*2b90*/  LDS.U8 R0, [UR4+0x1c] ;  /* 0x00001c04ff007984 */ /* 0x000e640008000000 */
[----:B-1----:R-:W-:-:S13]  /*2ba0*/  ISETP.NE.AND P0, PT, R0, RZ, PT ;  /* 0x000000ff0000720c */ /* 0x002fda0003f05270 */
[----:B------:R-:W-:Y:S05]  /*2bb0*/  @P0 BRA `(.L_x_50) ;  /* 0x0000000000580947 */ /* 0x000fea0003800000 */
[----:B------:R-:W-:-:S13]  /*2bc0*/  ELECT P0, URZ, PT ;  /* 0x0000000000ff782f */ /* 0x000fda0003800000 */
[----:B------:R-:W-:Y:S05]  /*2bd0*/  @!P0 BRA `(.L_x_51) ;  /* 0x0000000000608947 */ /* 0x000fea0003800000 */
[----:B------:R-:W-:Y:S01]  /*2be0*/  UMOV UR5, 0x10 ;  /* 0x0000001000057882 */ /* 0x000fe20000000000 */
[----:B------:R-:W-:Y:S01]  /*2bf0*/  HFMA2 R0, -RZ, RZ, 0, 5.9604644775390625e-08 ;  /* 0x00000001ff007431 */ /* 0x000fe200000001ff */
[----:B------:R-:W-:-:S03]  /*2c00*/  MOV R2, 0xffff ;  /* 0x0000ffff00027802 */ /* 0x000fc60000000f00 */
[----:B------:R-:W-:Y:S04]  /*2c10*/  DEPBAR.LE SB1, 0x36 ;  /* 0x00009d800000791a */ /* 0x000fe80000000000 */
[----:B------:R-:W1:Y:S02]  /*2c20*/  UTCATOMSWS.FIND_AND_SET.ALIGN UP0, UR5, UR5 ;  /* 0x00000005000575e3 */ /* 0x000e640008000800 */
[----:B-1----:R-:W-:Y:S01]  /*2c30*/  MOV R3, UR5 ;  /* 0x0000000500037c02 */ /* 0x002fe20008000f00 */
[----:B------:R-:W-:Y:S06]  /*2c40*/  BRA.U UP0, `(.L_x_52) ;  /* 0x0000000100187547 */ /* 0x000fec000b800000 */
.L_x_53:
[----:B------:R-:W-:Y:S05]  /*2c50*/  NANOSLEEP 0x64 ;  /* 0x000000640000795d */ /* 0x000fea0003800000 */
[----:B------:R-:W-:-:S05]  /*2c60*/  UMOV UR5, 0x10 ;  /* 0x0000001000057882 */ /* 0x000fca0000000000 */
[----:B------:R-:W-:Y:S04]  /*2c70*/  DEPBAR.LE SB1, 0x36 ;  /* 0x00009d800000791a */ /* 0x000fe80000000000 */
[----:B------:R-:W1:Y:S02]  /*2c80*/  UTCATOMSWS.FIND_AND_SET.ALIGN UP0, UR5, UR5 ;  /* 0x00000005000575e3 */ /* 0x000e640008000800 */
[----:B-1----:R-:W-:Y:S01]  /*2c90*/  MOV R3, UR5 ;  /* 0x0000000500037c02 */ /* 0x002fe20008000f00 */
[----:B------:R-:W-:Y:S05]  /*2ca0*/  BRA.U !UP0, `(.L_x_53) ;  /* 0xfffffffd08e87547 */ /* 0x000fea000b83ffff */
.L_x_52:
[-C--:B------:R-:W-:Y:S02]  /*2cb0*/  SHF.L.U32 R2, R2, R3.reuse, RZ ;  /* 0x0000000302027219 */ /* 0x080fe400000006ff */
[----:B------:R-:W-:Y:S01]  /*2cc0*/  SHF.L.U32 R0, R0, R3, RZ ;  /* 0x0000000300007219 */ /* 0x000fe200000006ff */
[----:B------:R-:W-:Y:S02]  /*2cd0*/  IMAD.SHL.U32 R3, R3, 0x20, RZ ;  /* 0x0000002003037824 */ /* 0x000fe400078e00ff */
[----:B------:R1:W-:Y:S04]  /*2ce0*/  ATOMS.OR RZ, [UR4+0x14], R2 ;  /* 0x00001402ffff798c */ /* 0x0003e8000b000004 */
[----:B------:R1:W-:Y:S04]  /*2cf0*/  ATOMS.OR RZ, [UR4+0x18], R0 ;  /* 0x00001800ffff798c */ /* 0x0003e8000b000004 */
[----:B------:R1:W-:Y:S01]  /*2d00*/  STS [UR37+0x150], R3 ;  /* 0x00015003ff007988 */ /* 0x0003e20008000825 */
[----:B------:R-:W-:Y:S05]  /*2d10*/  BRA `(.L_x_51) ;  /* 0x0000000000107947 */ /* 0x000fea0003800000 */
.L_x_50:
[----:B------:R-:W-:Y:S02]  /*2d20*/  MOV R0, 0xffffffff ;  /* 0xffffffff00007802 */ /* 0x000fe40000000f00 */
[----:B------:R-:W-:-:S03]  /*2d30*/  MOV R2, 0x2d60 ;  /* 0x00002d6000027802 */ /* 0x000fc60000000f00 */
[----:B------:R1:W-:Y:S04]  /*2d40*/  STS [UR37+0x150], R0 ;  /* 0x00015000ff007988 */ /* 0x0003e80008000825 */
[----:B-1-3-5:R-:W-:Y:S05]  /*2d50*/  CALL.REL.NOINC `($__internal_1_$__cuda_sm10x_tcgen05_guardrail_trap_phase_invalid_during_alloc) ;  /* 0x0000006c00dc7944 */ /* 0x02afea0003c00000 */
.L_x_51:
[----:B------:R-:W-:Y:S05]  /*2d60*/  WARPSYNC.ALL ;  /* 0x0000000000007948 */ /* 0x000fea0003800000 */
[----:B------:R-:W2:Y:S01]  /*2d70*/  S2UR UR5, SR_CgaCtaId ;  /* 0x00000000000579c3 */ /* 0x000ea20000008800 */
[----:B------:R-:W-:Y:S01]  /*2d80*/  UMOV UR4, 0x400 ;  /* 0x0000040000047882 */ /* 0x000fe20000000000 */
[----:B------:R-:W-:-:S06]  /*2d90*/  NOP ;  /* 0x0000000000007918 */ /* 0x000fcc0000000000 */
[----:B------:R-:W-:Y:S06]  /*2da0*/  BAR.ARV 0x6, 0xa0 ;  /* 0x0182800000007b1d */ /* 0x000fec0000002000 */
[----:B------:R-:W4:Y:S01]  /*2db0*/  LDCU UR7, c[0x0][0x38c] ;  /* 0x00007180ff0777ac */ /* 0x000f220008000800 */
[----:B------:R-:W-:Y:S01]  /*2dc0*/  IMAD.MOV.U32 R11, RZ, RZ, 0x1 ;  /* 0x00000001ff0b7424 */ /* 0x000fe200078e00ff */
[----:B------:R-:W-:Y:S01]  /*2dd0*/  CS2R R8, SRZ ;  /* 0x0000000000087805 */ /* 0x000fe2000001ff00 */
[----:B------:R-:W-:Y:S01]  /*2de0*/  IMAD.MOV.U32 R10, RZ, RZ, RZ ;  /* 0x000000ffff0a7224 */ /* 0x000fe200078e00ff */
[----:B------:R-:W3:Y:S01]  /*2df0*/  LDCU UR6, c[0x0][0x38c] ;  /* 0x00007180ff0677ac */ /* 0x000ee20008000800 */
[----:B------:R-:W-:Y:S01]  /*2e00*/  UMOV UR15, URZ ;  /* 0x000000ff000f7c82 */ /* 0x000fe20008000000 */
[----:B------:R-:W-:Y:S01]  /*2e10*/  UMOV UR14, URZ ;  /* 0x000000ff000e7c82 */ /* 0x000fe20008000000 */
[----:B--2---:R-:W-:Y:S01]  /*2e20*/  ULEA UR5, UR5, UR4, 0x18 ;  /* 0x0000000405057291 */ /* 0x004fe2000f8ec0ff */
[----:B------:R-:W-:Y:S01]  /*2e30*/  UMOV UR24, 0x0 ;  /* 0x0000000000187882 */ /* 0x000fe20000000000 */
[----:B------:R-:W-:-:S02]  /*2e40*/  UMOV UR25, 0x4400490 ;  /* 0x0440049000197882 */ /* 0x000fc40000000000 */
[----:B------:R-:W-:Y:S02]  /*2e50*/  UIADD3 UR10, UPT, UPT, UR5, 0x6400, URZ ;  /* 0x00006400050a7890 */ /* 0x000fe4000fffe0ff */
[----:B------:R-:W-:Y:S02]  /*2e60*/  UIADD3 UR11, UPT, UPT, UR5, 0x10400, URZ ;  /* 0x00010400050b7890 */ /* 0x000fe4000fffe0ff */
[----:B----4-:R-:W-:Y:S01]  /*2e70*/  UIADD3 UR7, UPT, UPT, UR7, 0x7f, URZ ;  /* 0x0000007f07077890 */ /* 0x010fe2000fffe0ff */
[----:B-1----:R-:W1:Y:S01]  /*2e80*/  LDS R0, [UR5+0x150] ;  /* 0x00015005ff007984 */ /* 0x002e620008000800 */
[----:B------:R-:W-:Y:S02]  /*2e90*/  USHF.R.U32.HI UR10, URZ, 0x4, UR10 ;  /* 0x00000004ff0a7899 */ /* 0x000fe4000801160a */
[----:B------:R-:W-:Y:S02]  /*2ea0*/  USHF.R.S32.HI UR4, URZ, 0x1f, UR7 ;  /* 0x0000001fff047899 */ /* 0x000fe40008011407 */
[----:B------:R-:W-:-:S02]  /*2eb0*/  USHF.R.U32.HI UR11, URZ, 0x4, UR11 ;  /* 0x00000004ff0b7899 */ /* 0x000fc4000801160b */
[----:B------:R-:W-:Y:S02]  /*2ec0*/  ULEA.HI UR4, UR4, UR7, URZ, 0x7 ;  /* 0x0000000704047291 */ /* 0x000fe4000f8f38ff */
[----:B------:R-:W-:Y:S02]  /*2ed0*/  ULOP3.LUT UR10, UR10, 0x3fff, URZ, 0xc0, !UPT ;  /* 0x00003fff0a0a7892 */ /* 0x000fe4000f8ec0ff */
[----:B------:R-:W-:Y:S02]  /*2ee0*/  USHF.R.S32.HI UR4, URZ, 0x7, UR4 ;  /* 0x00000007ff047899 */ /* 0x000fe40008011404 */
[----:B------:R-:W-:Y:S02]  /*2ef0*/  ULOP3.LUT UR11, UR11, 0x3fff, URZ, 0xc0, !UPT ;  /* 0x00003fff0b0b7892 */ /* 0x000fe4000f8ec0ff */
[----:B------:R-:W-:Y:S01]  /*2f00*/  UISETP.LT.AND UP0, UPT, UR4, 0x1, UPT ;  /* 0x000000010400788c */ /* 0x000fe2000bf01270 */
[----:B------:R-:W-:Y:S01]  /*2f10*/  UMOV UR22, 0x0 ;  /* 0x0000000000167882 */ /* 0x000fe20000000000 */
[----:B------:R-:W-:-:S02]  /*2f20*/  UMOV UR23, 0x4400490 ;  /* 0x0440049000177882 */ /* 0x000fc40000000000 */
[----:B------:R-:W-:Y:S02]  /*2f30*/  USEL UR9, UR4, 0x1, !UP0 ;  /* 0x0000000104097887 */ /* 0x000fe4000c000000 */
[----:B------:R-:W-:Y:S02]  /*2f40*/  ULOP3.LUT UR10, UR10, 0x10000, URZ, 0xfc, !UPT ;  /* 0x000100000a0a7892 */ /* 0x000fe4000f8efcff */
[----:B------:R-:W-:Y:S02]  /*2f50*/  ULOP3.LUT UR11, UR11, 0x10000, URZ, 0xfc, !UPT ;  /* 0x000100000b0b7892 */ /* 0x000fe4000f8efcff */
[----:B------:R-:W-:Y:S02]  /*2f60*/  UIADD3 UR9, UPT, UPT, -UR9, URZ, URZ ;  /* 0x000000ff09097290 */ /* 0x000fe4000fffe1ff */
[----:B---3--:R-:W-:Y:S01]  /*2f70*/  UISETP.GE.AND UP3, UPT, UR6, 0x1, UPT ;  /* 0x000000010600788c */ /* 0x008fe2000bf66270 */
[----:B------:R-:W-:Y:S01]  /*2f80*/  UMOV UR20, 0x0 ;  /* 0x0000000000147882 */ /* 0x000fe20000000000 */
[----:B------:R-:W-:Y:S01]  /*2f90*/  UMOV UR21, 0x4400490 ;  /* 0x0440049000157882 */ /* 0x000fe20000000000 */
[----:B------:R-:W-:Y:S01]  /*2fa0*/  UMOV UR18, 0x0 ;  /* 0x0000000000127882 */ /* 0x000fe20000000000 */
[----:B------:R-:W-:Y:S01]  /*2fb0*/  UMOV UR19, 0x4400490 ;  /* 0x0440049000137882 */ /* 0x000fe20000000000 */
[----:B-1----:R-:W-:-:S15]  /*2fc0*/  R2UR UR16, R0 ;  /* 0x00000000001072ca */ /* 0x002fde00000e0000 */
.L_x_60:
[----:B------:R-:W-:Y:S02]  /*2fd0*/  LEA R0, R10, UR5, 0x3 ;  /* 0x000000050a007c11 */ /* 0x000fe4000f8e18ff */
[----:B------:R-:W-:Y:S02]  /*2fe0*/  SHF.L.U32 R2, R9, 0x1f, RZ ;  /* 0x0000001f09027819 */ /* 0x000fe400000006ff */
[----:B------:R-:W-:Y:S01]  /*2ff0*/  PLOP3.LUT P0, PT, PT, PT, UP3, 0x80, 0x8 ;  /* 0x000000000008781c */ /* 0x000fe20003f0f038 */
[----:B------:R-:W-:Y:S01]  /*3000*/  VIADD R3, R0, 0xb0 ;  /* 0x000000b000037836 */ /* 0x000fe20000000000 */
[----:B-1----:R-:W1:Y:S02]  /*3010*/  SYNCS.PHASECHK.TRANS64.TRYWAIT P1, [R0+URZ+0xa0], R2 ;  /* 0x0000a002000075a7 */ /* 0x002e6400080211ff */
[----:B-1-3--:R-:W-:Y:S09]  /*3020*/  @!P1 BRA `(.L_x_54) ;  /* 0x00000064002c9947 */ /* 0x00aff20003800000 */
.L_x_143:
[----:B------:R-:W-:Y:S01]  /*3030*/  LEA R4, R10, UR5, 0x4 ;  /* 0x000000050a047c11 */ /* 0x000fe2000f8e20ff */
[----:B------:R-:W-:Y:S01]  /*3040*/  @UP3 ULEA UR6, UR14, UR5, 0x3 ;  /* 0x000000050e063291 */ /* 0x000fe2000f8e18ff */
[----:B------:R-:W-:Y:S01]  /*3050*/  PLOP3.LUT P2, PT, PT, PT, PT, 0x80, 0x8 ;  /* 0x000000000008781c */ /* 0x000fe20003f4f070 */
[----:B------:R-:W-:Y:S01]  /*3060*/  ULEA UR7, UR15, UR5, 0x3 ;  /* 0x000000050f077291 */ /* 0x000fe2000f8e18ff */
[----:B------:R-:W-:Y:S02]  /*3070*/  PRMT R3, RZ, 0x654, R3 ;  /* 0x00000654ff037816 */ /* 0x000fe40000000003 */
[----:B------:R-:W2:Y:S01]  /*3080*/  LDS.128 R4, [R4+0x130] ;  /* 0x0001300004047984 */ /* 0x000ea20000000c00 */
[----:B-1----:R-:W-:Y:S02]  /*3090*/  @P0 SHF.L.U32 R2, R8, 0x1f, RZ ;  /* 0x0000001f08020819 */ /* 0x002fe400000006ff */
[----:B------:R-:W-:Y:S01]  /*30a0*/  SHF.L.U32 R0, R11, 0x1f, RZ ;  /* 0x0000001f0b007819 */ /* 0x000fe200000006ff */
[----:B------:R-:W-:Y:S01]  /*30b0*/  @!PT LDS RZ, [RZ] ;  /* 0x00000000fffff984 */ /* 0x000fe20000000800 */
[----:B------:R-:W-:Y:S01]  /*30c0*/  @!PT LDS RZ, [RZ] ;  /* 0x00000000fffff984 */ /* 0x000fe20000000800 */
[----:B------:R-:W-:Y:S01]  /*30d0*/  @!PT LDS RZ, [RZ] ;  /* 0x00000000fffff984 */ /* 0x000fe20000000800 */
[----:B------:R-:W-:Y:S01]  /*30e0*/  @!PT LDS RZ, [RZ] ;  /* 0x00000000fffff984 */ /* 0x000fe20000000800 */
[----:B------:R1:W-:Y:S06]  /*30f0*/  MEMBAR.ALL.CTA ;  /* 0x0000000000007992 */ /* 0x0003ec0000008000 */
[----:B-1----:R-:W1:Y:S02]  /*3100*/  FENCE.VIEW.ASYNC.S ;  /* 0x00000000000073c6 */ /* 0x002e640000000000 */
[----:B-1----:R1:W-:Y:S01]  /*3110*/  SYNCS.ARRIVE.TRANS64.RED.A1T0 RZ, [R3+URZ], RZ ;  /* 0x000000ff03ff79a7 */ /* 0x0023e200081004ff */
[----:B------:R1:W3:Y:S01]  /*3120*/  @P0 SYNCS.PHASECHK.TRANS64.TRYWAIT P2, [UR6], R2 ;  /* 0x00000002ff0005a7 */ /* 0x0002e20008041106 */
[----:B------:R-:W-:Y:S01]  /*3130*/  ULEA.HI UR6, UR15, UR15, URZ, 0x1 ;  /* 0x0000000f0f067291 */ /* 0x000fe2000f8f08ff */
[----:B--2---:R-:W-:-:S03]  /*3140*/  LOP3.LUT P1, RZ, R6, 0x1, RZ, 0xc0, !PT ;  /* 0x0000000106ff7812 */ /* 0x004fc6000782c0ff */
[----:B------:R-:W-:Y:S02]  /*3150*/  USHF.L.U32 UR8, UR6, 0x7, URZ ;  /* 0x0000000706087899 */ /* 0x000fe400080006ff */
[----:B------:R-:W-:Y:S02]  /*3160*/  ULOP3.LUT UR6, UR6, 0xffe, URZ, 0xc0, !UPT ;  /* 0x00000ffe06067892 */ /* 0x000fe4000f8ec0ff */
[----:B------:R-:W-:Y:S02]  /*3170*/  ULOP3.LUT UR8, UR8, 0xffffff00, URZ, 0xc0, !UPT ;  /* 0xffffff0008087892 */ /* 0x000fe4000f8ec0ff */
[----:B------:R-:W-:Y:S02]  /*3180*/  UIADD3 UR6, UPT, UPT, -UR6, UR15, URZ ;  /* 0x0000000f06067290 */ /* 0x000fe4000fffe1ff */
[----:B------:R-:W-:Y:S01]  /*3190*/  UIADD3 UR8, UPT, UPT, UR16, UR8, URZ ;  /* 0x0000000810087290 */ /* 0x000fe2000fffe0ff */
[----:B------:R-:W2:Y:S03]  /*31a0*/  SYNCS.PHASECHK.TRANS64.TRYWAIT P0, [UR7+0xe0], R0 ;  /* 0x0000e000ff0075a7 */ /* 0x000ea60008001107 */
[----:B------:R-:W-:Y:S01]  /*31b0*/  ULEA UR8, UR6, UR8, 0x14 ;  /* 0x0000000806087291 */ /* 0x000fe2000f8ea0ff */
[----:B-123--:R-:W-:Y:S11]  /*31c0*/  @!P0 BRA `(.L_x_55) ;  /* 0x0000006000d88947 */ /* 0x00eff60003800000 */
.L_x_145:
[----:B------:R-:W-:Y:S01]  /*31d0*/  IADD3 R10, PT, PT, R10, 0x1, RZ ;  /* 0x000000010a0a7810 */ /* 0x000fe20007ffe0ff */
[----:B------:R-:W-:Y:S06]  /*31e0*/  BRA.U !UP3, `(.L_x_56) ;  /* 0x000000010bc07547 */ /* 0x000fec000b800000 */
[----:B------:R-:W-:Y:S01]  /*31f0*/  UPLOP3.LUT UP4, UPT, UPT, UPT, UPT, 0x40, 0x4 ;  /* 0x000000000004789c */ /* 0x000fe20003f8e870 */
[----:B------:R-:W-:Y:S01]  /*3200*/  UMOV UR13, UR9 ;  /* 0x00000009000d7c82 */ /* 0x000fe20008000000 */
[----:B------:R-:W-:Y:S01]  /*3210*/  UMOV UR12, UR4 ;  /* 0x00000004000c7c82 */ /* 0x000fe20008000000 */
[----:B------:R-:W-:-:S08]  /*3220*/  UMOV UR17, UR14 ;  /* 0x0000000e00117c82 */ /* 0x000fd00008000000 */
.L_x_59:
[----:B------:R-:W-:Y:S02]  /*3230*/  UIADD3 UR13, UPT, UPT, UR13, 0x1, URZ ;  /* 0x000000010d0d7890 */ /* 0x000fe4000fffe0ff */
[----:B--2---:R-:W-:Y:S02]  /*3240*/  ULEA UR6, UR17, UR5, 0x3 ;  /* 0x0000000511067291 */ /* 0x004fe4000f8e18ff */
[----:B------:R-:W-:Y:S01]  /*3250*/  UISETP.NE.AND UP0, UPT, UR13, URZ, UPT ;  /* 0x000000ff0d00728c */ /* 0x000fe2000bf05270 */
[----:B---3--:R-:W-:Y:S10]  /*3260*/  @P2 BRA `(.L_x_57) ;  /* 0x00000000000c2947 */ /* 0x008ff40003800000 */
[----:B-1----:R-:W-:Y:S04]  /*3270*/  SHF.L.U32 R2, R8, 0x1f, RZ ;  /* 0x0000001f08027819 */ /* 0x002fe800000006ff */
[----:B------:R-:W1:Y:S02]  /*3280*/  SYNCS.PHASECHK.TRANS64.TRYWAIT P0, [UR6], R2 ;  /* 0x00000002ff0075a7 */ /* 0x000e640008001106 */
[----:B-1----:R-:W-:Y:S05]  /*3290*/  @!P0 BRA `(.L_x_58) ;  /* 0x0000006000bc8947 */ /* 0x002fea0003800000 */
.L_x_57:
[----:B------:R-:W-:Y:S01]  /*32a0*/  UISETP.NE.AND UP1, UPT, UR12, 0x1, UPT ;  /* 0x000000010c00788c */ /* 0x000fe2000bf25270 */
[----:B------:R-:W-:Y:S01]  /*32b0*/  PLOP3.LUT P2, PT, PT, PT, PT, 0x80, 0x8 ;  /* 0x000000000008781c */ /* 0x000fe20003f4f070 */
[----:B------:R-:W-:Y:S02]  /*32c0*/  UIADD3 UR14, UPT, UPT, UR17, 0x1, URZ ;  /* 0x00000001110e7890 */ /* 0x000fe4000fffe0ff */
[----:B------:R-:W-:Y:S02]  /*32d0*/  ULEA UR28, UR17, UR11, 0xb ;  /* 0x0000000b111c7291 */ /* 0x000fe4000f8e58ff */
[----:B------:R-:W-:Y:S01]  /*32e0*/  UISETP.NE.AND UP2, UPT, UR14, 0x5, UPT ;  /* 0x000000050e00788c */ /* 0x000fe2000bf45270 */
[----:B------:R-:W-:Y:S01]  /*32f0*/  PLOP3.LUT P0, PT, PT, PT, UP1, 0x80, 0x8 ;  /* 0x000000000008781c */ /* 0x000fe20003f0f018 */
[----:B------:R-:W-:Y:S02]  /*3300*/  UIADD3 UR40, UPT, UPT, UR28, 0x2, URZ ;  /* 0x000000021c287890 */ /* 0x000fe4000fffe0ff */
[----:B------:R-:W-:Y:S02]  /*3310*/  USEL UR27, URZ, 0x1, UP2 ;  /* 0x00000001ff1b7887 */ /* 0x000fe40009000000 */
[----:B------:R-:W-:Y:S02]  /*3320*/  USEL UR14, UR14, URZ, UP2 ;  /* 0x000000ff0e0e7287 */ /* 0x000fe40009000000 */
[----:B------:R-:W-:Y:S02]  /*3330*/  UIADD3 UR36, UPT, UPT, UR28, 0x4, URZ ;  /* 0x000000041c247890 */ /* 0x000fe4000fffe0ff */
[----:B------:R-:W-:Y:S01]  /*3340*/  @UP1 ULEA UR26, UR14, UR5, 0x3 ;  /* 0x000000050e1a1291 */ /* 0x000fe2000f8e18ff */
[----:B------:R-:W-:Y:S01]  /*3350*/  LOP3.LUT R8, R8, UR27, RZ, 0x3c, !PT ;  /* 0x0000001b08087c12 */ /* 0x000fe2000f8e3cff */
[----:B------:R-:W-:Y:S02]  /*3360*/  UIADD3 UR32, UPT, UPT, UR28, 0x6, URZ ;  /* 0x000000061c207890 */ /* 0x000fe4000fffe0ff */
[----:B------:R-:W-:Y:S01]  /*3370*/  UIADD3 UR6, UPT, UPT, UR6, 0x28, URZ ;  /* 0x0000002806067890 */ /* 0x000fe2000fffe0ff */
[----:B-1----:R-:W-:Y:S01]  /*3380*/  @P0 SHF.L.U32 R0, R8, 0x1f, RZ ;  /* 0x0000001f08000819 */ /* 0x002fe200000006ff */
[----:B------:R-:W-:Y:S01]  /*3390*/  UIADD3 UR12, UPT, UPT, UR12, -0x1, URZ ;  /* 0xffffffff0c0c7890 */ /* 0x000fe2000fffe0ff */
[----:B------:R-:W-:Y:S02]  /*33a0*/  UMOV UR29, 0x40004040 ;  /* 0x40004040001d7882 */ /* 0x000fe40000000000 */
[----:B------:R2:W3:Y:S01]  /*33b0*/  @P0 SYNCS.PHASECHK.TRANS64.TRYWAIT P2, [UR26], R0 ;  /* 0x00000000ff0005a7 */ /* 0x0004e2000804111a */
[----:B------:R-:W-:Y:S01]  /*33c0*/  ULEA UR26, UR17, UR10, 0x9 ;  /* 0x0000000a111a7291 */ /* 0x000fe2000f8e48ff */
[----:B------:R-:W-:Y:S01]  /*33d0*/  UMOV UR27, 0x40004040 ;  /* 0x40004040001b7882 */ /* 0x000fe20000000000 */
[----:B------:R-:W-:Y:S02]  /*33e0*/  UMOV UR41, 0x40004040 ;  /* 0x4000404000297882 */ /* 0x000fe40000000000 */
[----:B------:R-:W-:Y:S02]  /*33f0*/  UIADD3 UR38, UPT, UPT, UR26, 0x2, URZ ;  /* 0x000000021a267890 */ /* 0x000fe4000fffe0ff */
[----:B------:R-:W-:Y:S02]  /*3400*/  UIADD3 UR34, UPT, UPT, UR26, 0x4, URZ ;  /* 0x000000041a227890 */ /* 0x000fe4000fffe0ff */
[----:B------:R-:W-:Y:S01]  /*3410*/  UIADD3 UR30, UPT, UPT, UR26, 0x6, URZ ;  /* 0x000000061a1e7890 */ /* 0x000fe2000fffe0ff */
[----:B------:R2:W-:Y:S01]  /*3420*/  UTCQMMA gdesc[UR26], gdesc[UR28], tmem[UR8], tmem[UR24], idesc[UR25], UP4 ;  /* 0x00ff181c1a0075ea */ /* 0x0005e2000a000308 */
[----:B------:R-:W-:Y:S01]  /*3430*/  UPLOP3.LUT UP4, UPT, UPT, UPT, UPT, 0x80, 0x8 ;  /* 0x000000000008789c */ /* 0x000fe20003f8f070 */
[----:B------:R-:W-:Y:S01]  /*3440*/  UMOV UR39, 0x40004040 ;  /* 0x4000404000277882 */ /* 0x000fe20000000000 */
[----:B------:R-:W-:Y:S01]  /*3450*/  UMOV UR37, 0x40004040 ;  /* 0x4000404000257882 */ /* 0x000fe20000000000 */
[----:B------:R2:W-:Y:S01]  /*3460*/  UTCQMMA gdesc[UR38], gdesc[UR40], tmem[UR8], tmem[UR22], idesc[UR23], UPT ;  /* 0x00ff1628260075ea */ /* 0x0005e2000b800308 */
[----:B------:R-:W-:Y:S01]  /*3470*/  UMOV UR35, 0x40004040 ;  /* 0x4000404000237882 */ /* 0x000fe20000000000 */
[----:B------:R-:W-:Y:S01]  /*3480*/  UMOV UR33, 0x40004040 ;  /* 0x4000404000217882 */ /* 0x000fe20000000000 */
[----:B------:R-:W-:Y:S01]  /*3490*/  UMOV UR31, 0x40004040 ;  /* 0x40004040001f7882 */ /* 0x000fe20000000000 */
[----:B------:R2:W-:Y:S01]  /*34a0*/  UTCQMMA gdesc[UR34], gdesc[UR36], tmem[UR8], tmem[UR20], idesc[UR21], UPT ;  /* 0x00ff1424220075ea */ /* 0x0005e2000b800308 */
[----:B------:R2:W-:Y:S01]  /*34b0*/  UTCQMMA gdesc[UR30], gdesc[UR32], tmem[UR8], tmem[UR18], idesc[UR19], UPT ;  /* 0x00ff12201e0075ea */ /* 0x0005e2000b800308 */
[----:B------:R2:W-:Y:S01]  /*34c0*/  UTCBAR [UR6], URZ ;  /* 0x000000ff060073e9 */ /* 0x0005e200080000ff */
[----:B------:R-:W-:Y:S01]  /*34d0*/  UMOV UR17, UR14 ;  /* 0x0000000e00117c82 */ /* 0x000fe20008000000 */
[----:B------:R-:W-:Y:S05]  /*34e0*/  BRA.U UP0, `(.L_x_59) ;  /* 0xfffffffd00507547 */ /* 0x000fea000b83ffff */
.L_x_56:
[----:B------:R-:W-:Y:S01]  /*34f0*/  UIADD3 UR15, UPT, UPT, UR15, 0x1, URZ ;  /* 0x000000010f0f7890 */ /* 0x000fe2000fffe0ff */
[C---:B------:R-:W-:Y:S01]  /*3500*/  ISETP.NE.AND P0, PT, R10.reuse, 0x2, PT ;  /* 0x000000020a00780c */ /* 0x040fe20003f05270 */
[----:B------:R-:W-:Y:S02]  /*3510*/  UIADD3 UR7, UPT, UPT, UR7, 0xc0, URZ ;  /* 0x000000c007077890 */ /* 0x000fe4000fffe0ff */
[----:B------:R-:W-:Y:S01]  /*3520*/  UISETP.NE.AND UP0, UPT, UR15, 0x4, UPT ;  /* 0x000000040f00788c */ /* 0x000fe2000bf05270 */
[----:B-12---:R-:W-:Y:S02]  /*3530*/  SEL R0, RZ, 0x1, P0 ;  /* 0x00000001ff007807 */ /* 0x006fe40000000000 */
[----:B------:R-:W-:Y:S01]  /*3540*/  SEL R10, R10, RZ, P0 ;  /* 0x000000ff0a0a7207 */ /* 0x000fe20000000000 */
[----:B------:R-:W-:Y:S01]  /*3550*/  USEL UR6, URZ, 0x1, UP0 ;  /* 0x00000001ff067887 */ /* 0x000fe20008000000 */
[----:B------:R-:W-:Y:S01]  /*3560*/  LOP3.LUT R9, R9, R0, RZ, 0x3c, !PT ;  /* 0x0000000009097212 */ /* 0x000fe200078e3cff */
[----:B------:R-:W-:Y:S01]  /*3570*/  USEL UR15, UR15, URZ, UP0 ;  /* 0x000000ff0f0f7287 */ /* 0x000fe20008000000 */
[----:B------:R1:W-:Y:S03]  /*3580*/  UTCBAR [UR7], URZ ;  /* 0x000000ff070073e9 */ /* 0x0003e600080000ff */
[----:B------:R-:W-:Y:S01]  /*3590*/  LOP3.LUT R11, R11, UR6, RZ, 0x3c, !PT ;  /* 0x000000060b0b7c12 */ /* 0x000fe2000f8e3cff */
[----:B------:R-:W-:Y:S07]  /*35a0*/  @P1 BRA `(.L_x_60) ;  /* 0xfffffff800881947 */ /* 0x000fee000383ffff */
[----:B------:R-:W2:Y:S01]  /*35b0*/  S2UR UR4, SR_CgaCtaId ;  /* 0x00000000000479c3 */ /* 0x000ea20000008800 */
[----:B------:R-:W-:Y:S01]  /*35c0*/  ELECT P0, URZ, PT ;  /* 0x0000000000ff782f */ /* 0x000fe20003800000 */
[----:B------:R-:W-:Y:S01]  /*35d0*/  IMAD.MOV.U32 R0, RZ, RZ, 0x1 ;  /* 0x00000001ff007424 */ /* 0x000fe200078e00ff */
[----:B------:R-:W-:Y:S01]  /*35e0*/  UIADD3 UR5, UPT, UPT, UR5, 0xe0, URZ ;  /* 0x000000e005057890 */ /* 0x000fe2000fffe0ff */
[----:B------:R-:W-:Y:S01]  /*35f0*/  SHF.L.U32 R2, R11, 0x1f, RZ ;  /* 0x0000001f0b027819 */ /* 0x000fe200000006ff */
[----:B------:R-:W-:-:S03]  /*3600*/  UMOV UR6, 0x40 ;  /* 0x0000004000067882 */ /* 0x000fc60000000000 */
[----:B------:R-:W-:Y:S01]  /*3610*/  UVIRTCOUNT.DEALLOC.SMPOOL 0x80 ;  /* 0x000000800000784c */ /* 0x000fe20000000000 */
[----:B--2---:R-:W-:Y:S02]  /*3620*/  ULEA UR4, UR4, UR6, 0x18 ;  /* 0x0000000604047291 */ /* 0x004fe4000f8ec0ff */
[----:B------:R-:W-:-:S07]  /*3630*/  ULEA UR6, UR15, UR5, 0x3 ;  /* 0x000000050f067291 */ /* 0x000fce000f8e18ff */
[----:B------:R2:W-:Y:S02]  /*3640*/  @P0 STS.U8 [UR4+0x1c], R0 ;  /* 0x00001c00ff000988 */ /* 0x0005e40008000004 */
[----:B------:R-:W4:Y:S02]  /*3650*/  SYNCS.PHASECHK.TRANS64.TRYWAIT P0, [UR6], R2 ;  /* 0x00000002ff0075a7 */ /* 0x000f240008001106 */
[----:B--2-4-:R-:W-:Y:S05]  /*3660*/  @!P0 BRA `(.L_x_61) ;  /* 0x0000005c00e08947 */ /* 0x014fea0003800000 */
.L_x_148:
[----:B-1----:R-:W-:-:S04]  /*3670*/  UIADD3 UR7, UPT, UPT, UR15, 0x1, URZ ;  /* 0x000000010f077890 */ /* 0x002fc8000fffe0ff */
[----:B------:R-:W-:-:S04]  /*3680*/  UISETP.NE.AND UP0, UPT, UR7, 0x4, UPT ;  /* 0x000000040700788c */ /* 0x000fc8000bf05270 */
[----:B------:R-:W-:Y:S02]  /*3690*/  USEL UR8, URZ, 0x1, UP0 ;  /* 0x00000001ff087887 */ /* 0x000fe40008000000 */
[----:B------:R-:W-:-:S04]  /*36a0*/  USEL UR7, UR7, URZ, UP0 ;  /* 0x000000ff07077287 */ /* 0x000fc80008000000 */
[----:B------:R-:W-:Y:S01]  /*36b0*/  ULEA UR6, UR7, UR5, 0x3 ;  /* 0x0000000507067291 */ /* 0x000fe2000f8e18ff */
[----:B--2---:R-:W-:-:S04]  /*36c0*/  LOP3.LUT R2, R11, UR8, RZ, 0x3c, !PT ;  /* 0x000000080b027c12 */ /* 0x004fc8000f8e3cff */
[----:B------:R-:W-:-:S04]  /*36d0*/  SHF.L.U32 R3, R2, 0x1f, RZ ;  /* 0x0000001f02037819 */ /* 0x000fc800000006ff */
[----:B------:R-:W1:Y:S02]  /*36e0*/  SYNCS.PHASECHK.TRANS64.TRYWAIT P0, [UR6], R3 ;  /* 0x00000003ff0075a7 */ /* 0x000e640008001106 */
[----:B-1----:R-:W-:Y:S05]  /*36f0*/  @!P0 BRA `(.L_x_62) ;  /* 0x0000005c00d48947 */ /* 0x002fea0003800000 */
.L_x_150:
        /* <DEDUP_REMOVED lines=9> */
.L_x_152:
[----:B------:R-:W-:-:S04]  /*3790*/  UIADD3 UR7, UPT, UPT, UR7, 0x1, URZ ;  /* 0x0000000107077890 */ /* 0x000fc8000fffe0ff */
[----:B------:R-:W-:-:S04]  /*37a0*/  UISETP.NE.AND UP0, UPT, UR7, 0x4, UPT ;  /* 0x000000040700788c */ /* 0x000fc8000bf05270 */
[----:B------:R-:W-:Y:S02]  /*37b0*/  USEL UR6, URZ, 0x1, UP0 ;  /* 0x00000001ff067887 */ /* 0x000fe40008000000 */
[----:B------:R-:W-:-:S04]  /*37c0*/  USEL UR7, UR7, URZ, UP0 ;  /* 0x000000ff07077287 */ /* 0x000fc80008000000 */
[----:B------:R-:W-:Y:S01]  /*37d0*/  ULEA UR7, UR7, UR5, 0x3 ;  /* 0x0000000507077291 */ /* 0x000fe2000f8e18ff */
[----:B------:R-:W-:-:S04]  /*37e0*/  LOP3.LUT R2, R2, UR6, RZ, 0x3c, !PT ;  /* 0x0000000602027c12 */ /* 0x000fc8000f8e3cff */
[----:B------:R-:W-:-:S04]  /*37f0*/  SHF.L.U32 R2, R2, 0x1f, RZ ;  /* 0x0000001f02027819 */ /* 0x000fc800000006ff */
[----:B------:R-:W2:Y:S02]  /*3800*/  SYNCS.PHASECHK.TRANS64.TRYWAIT P0, [UR7], R2 ;  /* 0x00000002ff0075a7 */ /* 0x000ea40008001107 */
[----:B--2---:R-:W-:Y:S05]  /*3810*/  @!P0 BRA `(.L_x_64) ;  /* 0x0000005c00bc8947 */ /* 0x004fea0003800000 */
.L_x_154:
[----:B------:R-:W-:Y:S01]  /*3820*/  NOP ;  /* 0x0000000000007918 */ /* 0x000fe20000000000 */
[----:B-1----:R-:W1:Y:S01]  /*3830*/  LDS R0, [UR4+0x14] ;  /* 0x00001404ff007984 */ /* 0x002e620008000800 */
[----:B------:R-:W-:Y:S01]  /*3840*/  ULOP3.LUT UR6, UR16, 0xffff, URZ, 0xc0, !UPT ;  /* 0x0000ffff10067892 */ /* 0x000fe2000f8ec0ff */
[----:B------:R-:W-:Y:S01]  /*3850*/  UMOV UR8, 0xffff ;  /* 0x0000ffff00087882 */ /* 0x000fe20000000000 */
[----:B------:R-:W-:Y:S02]  /*3860*/  UMOV UR5, 0x1 ;  /* 0x0000000100057882 */ /* 0x000fe40000000000 */
[----:B------:R-:W-:-:S04]  /*3870*/  USHF.R.U32.HI UR6, URZ, 0x5, UR6 ;  /* 0x00000005ff067899 */ /* 0x000fc80008011606 */
[----:B------:R-:W-:Y:S02]  /*3880*/  USHF.L.U32 UR8, UR8, UR6, URZ ;  /* 0x0000000608087299 */ /* 0x000fe400080006ff */
[----:B------:R-:W-:-:S04]  /*3890*/  USHF.L.U32 UR5, UR5, UR6, URZ ;  /* 0x0000000605057299 */ /* 0x000fc800080006ff */
[----:B-1----:R-:W-:-:S04]  /*38a0*/  LOP3.LUT R0, R0, UR8, RZ, 0xc0, !PT ;  /* 0x0000000800007c12 */ /* 0x002fc8000f8ec0ff */
[----:B------:R-:W-:-:S13]  /*38b0*/  ISETP.NE.AND P0, PT, R0, UR8, PT ;  /* 0x0000000800007c0c */ /* 0x000fda000bf05270 */
[----:B------:R-:W-:Y:S05]  /*38c0*/  @P0 BRA `(.L_x_65) ;  /* 0x0000000000580947 */ /* 0x000fea0003800000 */
[----:B------:R-:W1:Y:S02]  /*38d0*/  LDS R0, [UR4+0x18] ;  /* 0x00001804ff007984 */ /* 0x000e640008000800 */
[----:B-1----:R-:W-:-:S04]  /*38e0*/  LOP3.LUT R0, R0, UR5, RZ, 0xc0, !PT ;  /* 0x0000000500007c12 */ /* 0x002fc8000f8ec0ff */
[----:B------:R-:W-:-:S13]  /*38f0*/  ISETP.NE.AND P0, PT, R0, UR5, PT ;  /* 0x0000000500007c0c */ /* 0x000fda000bf05270 */
[----:B------:R-:W-:Y:S05]  /*3900*/  @P0 BRA `(.L_x_66) ;  /* 0x00000000003c0947 */ /* 0x000fea0003800000 */
[----:B------:R-:W1:Y:S01]  /*3910*/  S2R R2, SR_LANEID ;  /* 0x0000000000027919 */ /* 0x000e620000000000 */
[----:B------:R-:W-:Y:S01]  /*3920*/  ULOP3.LUT UR8, URZ, UR8, URZ, 0x33, !UPT ;  /* 0x00000008ff087292 */ /* 0x000fe2000f8e33ff */
[----:B------:R-:W-:Y:S02]  /*3930*/  VOTEU.ANY UR7, UPT, PT ;  /* 0x0000000000077886 */ /* 0x000fe400038e0100 */
[----:B------:R-:W-:-:S03]  /*3940*/  UFLO.U32 UR7, UR7 ;  /* 0x00000007000772bd */ /* 0x000fc600080e0000 */
[----:B------:R-:W-:-:S04]  /*3950*/  IMAD.U32 R0, RZ, RZ, UR8 ;  /* 0x00000008ff007e24 */ /* 0x000fc8000f8e00ff */
[----:B------:R2:W4:Y:S02]  /*3960*/  REDUX UR6, R0 ;  /* 0x00000000000673c4 */ /* 0x0005240000000000 */
[----:B------:R1:W-:Y:S02]  /*3970*/  UTCATOMSWS.AND URZ, UR8 ;  /* 0x0000000800ff79e3 */ /* 0x0003e40008000000 */
[----:B-1----:R-:W-:Y:S02]  /*3980*/  ISETP.EQ.U32.AND P0, PT, R2, UR7, PT ;  /* 0x0000000702007c0c */ /* 0x002fe4000bf02070 */
[----:B--2---:R-:W-:Y:S02]  /*3990*/  LOP3.LUT R0, RZ, UR5, RZ, 0x33, !PT ;  /* 0x00000005ff007c12 */ /* 0x004fe4000f8e33ff */
[----:B----4-:R-:W-:Y:S02]  /*39a0*/  MOV R2, UR6 ;  /* 0x0000000600027c02 */ /* 0x010fe40008000f00 */
[----:B------:R-:W1:Y:S07]  /*39b0*/  REDUX UR5, R0 ;  /* 0x00000000000573c4 */ /* 0x000e6e0000000000 */
[----:B------:R2:W-:Y:S01]  /*39c0*/  @P0 ATOMS.AND RZ, [UR4+0x14], R2 ;  /* 0x00001402ffff098c */ /* 0x0005e2000a800004 */
[----:B-1----:R-:W-:-:S05]  /*39d0*/  IMAD.U32 R0, RZ, RZ, UR5 ;  /* 0x00000005ff007e24 */ /* 0x002fca000f8e00ff */
[----:B------:R2:W-:Y:S01]  /*39e0*/  @P0 ATOMS.AND RZ, [UR4+0x18], R0 ;  /* 0x00001800ffff098c */ /* 0x0005e2000a800004 */
[----:B------:R-:W-:Y:S05]  /*39f0*/  BRA `(.L_x_67) ;  /* 0x0000000000147947 */ /* 0x000fea0003800000 */
.L_x_66:
[----:B------:R-:W-:Y:S02]  /*3a00*/  MOV R2, 0x3a20 ;  /* 0x00003a2000027802 */ /* 0x000fe40000000f00 */
[----:B---3-5:R-:W-:Y:S05]  /*3a10*/  CALL.REL.NOINC `($__internal_0_$__cuda_sm10x_tcgen05_guardrail_trap_col_being_dealloced_not_returned_by_alloc) ;  /* 0x0000006000a07944 */ /* 0x028fea0003c00000 */
[----:B------:R-:W-:Y:S05]  /*3a20*/  BRA `(.L_x_67) ;  /* 0x0000000000087947 */ /* 0x000fea0003800000 */
.L_x_65:
[----:B------:R-:W-:Y:S02]  /*3a30*/  MOV R2, 0x3a50 ;  /* 0x00003a5000027802 */ /* 0x000fe40000000f00 */
[----:B---3-5:R-:W-:Y:S05]  /*3a40*/  CALL.REL.NOINC `($__internal_2_$__cuda_sm10x_tcgen05_guardrail_trap_unallocated_columns_being_dealloced) ;  /* 0x0000006000ac7944 */ /* 0x028fea0003c00000 */
.L_x_67:
[----:B------:R-:W-:Y:S01]  /*3a50*/  NOP ;  /* 0x0000000000007918 */ /* 0x000fe20000000000 */
[----:B------:R-:W-:Y:S05]  /*3a60*/  EXIT ;  /* 0x000000000000794d */ /* 0x000fea0003800000 */
.L_x_49:
[----:B------:R-:W-:-:S09]  /*3a70*/  UISETP.NE.OR UP2, UPT, UR8, 0x3, !UP2 ;  /* 0x000000030800788c */ /* 0x000fd2000d745670 */
[----:B------:R-:W-:Y:S05]  /*3a80*/  BRA.U UP2, `(.L_x_68) ;  /* 0x0000001102087547 */ /* 0x000fea000b800000 */
[----:B------:R-:W1:Y:S01]  /*3a90*/  LDC R0, c[0x0][0xb30] ;  /* 0x0002cc00ff007b82 */ /* 0x000e620000000800 */
[----:B------:R-:W2:Y:S01]  /*3aa0*/  LDCU.64 UR8, c[0x0][0x888] ;  /* 0x00011100ff0877ac */ /* 0x000ea20008000a00 */
[----:B------:R-:W-:Y:S02]  /*3ab0*/  HFMA2 R27, -RZ, RZ, 0, 0 ;  /* 0x00000000ff1b7431 */ /* 0x000fe400000001ff */
[----:B------:R-:W-:Y:S01]  /*3ac0*/  IMAD.MOV.U32 R29, RZ, RZ, 0x1 ;  /* 0x00000001ff1d7424 */ /* 0x000fe200078e00ff */
[----:B------:R-:W-:Y:S01]  /*3ad0*/  MOV R25, 0x1000 ;  /* 0x0000100000197802 */ /* 0x000fe20000000f00 */
[----:B------:R-:W4:Y:S01]  /*3ae0*/  LDCU.64 UR4, c[0x0][0x890] ;  /* 0x00011200ff0477ac */ /* 0x000f220008000a00 */
[----:B------:R-:W-:Y:S01]  /*3af0*/  IMAD.MOV.U32 R28, RZ, RZ, RZ ;  /* 0x000000ffff1c7224 */ /* 0x000fe200078e00ff */
[----:B------:R-:W3:Y:S01]  /*3b00*/  LDC R24, c[0x0][0x370] ;  /* 0x0000dc00ff187b82 */ /* 0x000ee20000000800 */
[----:B------:R-:W-:Y:S01]  /*3b10*/  UMOV UR7, 0x400 ;  /* 0x0000040000077882 */ /* 0x000fe20000000000 */
[----:B------:R-:W-:-:S02]  /*3b20*/  UPLOP3.LUT UP1, UPT, UPT, UPT, UPT, 0x40, 0x4 ;  /* 0x000000000004789c */ /* 0x000fc40003f2e870 */
[----:B------:R-:W-:-:S04]  /*3b30*/  ULEA UR7, UR37, UR7, 0x18 ;  /* 0x0000000725077291 */ /* 0x000fc8000f8ec0ff */
[----:B------:R-:W3:Y:S01]  /*3b40*/  LDC R3, c[0x0][0xb0c] ;  /* 0x0002c300ff037b82 */ /* 0x000ee20000000800 */
[----:B------:R-:W-:Y:S02]  /*3b50*/  UIADD3 UR13, UPT, UPT, UR7, 0x68, URZ ;  /* 0x00000068070d7890 */ /* 0x000fe4000fffe0ff */
[----:B--2---:R-:W-:Y:S02]  /*3b60*/  UISETP.NE.U32.AND UP2, UPT, UR8, URZ, UPT ;  /* 0x000000ff0800728c */ /* 0x004fe4000bf45070 */
[----:B------:R-:W-:Y:S02]  /*3b70*/  UIADD3 UR33, UPT, UPT, UR7, 0x50, URZ ;  /* 0x0000005007217890 */ /* 0x000fe4000fffe0ff */
[----:B----4-:R-:W-:Y:S01]  /*3b80*/  UISETP.NE.U32.AND UP3, UPT, UR4, URZ, UPT ;  /* 0x000000ff0400728c */ /* 0x010fe2000bf65070 */
[----:B------:R-:W2:Y:S01]  /*3b90*/  LDC R18, c[0x0][0xb20] ;  /* 0x0002c800ff127b82 */ /* 0x000ea20000000800 */
[----:B-1----:R-:W-:Y:S01]  /*3ba0*/  ISETP.NE.AND P1, PT, R0, 0x1, PT ;  /* 0x000000010000780c */ /* 0x002fe20003f25270 */
[----:B------:R-:W-:-:S02]  /*3bb0*/  UISETP.NE.AND.EX UP2, UPT, UR9, URZ, UPT, UP2 ;  /* 0x000000ff0900728c */ /* 0x000fc4000bf45320 */
[----:B------:R-:W-:Y:S02]  /*3bc0*/  UIADD3 UR25, UPT, UPT, UR7, 0x58, URZ ;  /* 0x0000005807197890 */ /* 0x000fe4000fffe0ff */
[----:B------:R-:W-:Y:S02]  /*3bd0*/  UIADD3 UR17, UPT, UPT, UR7, 0x60, URZ ;  /* 0x0000006007117890 */ /* 0x000fe4000fffe0ff */
[----:B------:R-:W1:Y:S01]  /*3be0*/  LDC.64 R30, c[0x0][0x348] ;  /* 0x0000d200ff1e7b82 */ /* 0x000e620000000a00 */
[----:B------:R-:W-:Y:S02]  /*3bf0*/  UPRMT UR13, UR37, 0x654, UR13 ;  /* 0x00000654250d7896 */ /* 0x000fe4000800000d */
[----:B------:R-:W-:-:S05]  /*3c00*/  UISETP.NE.AND.EX UP3, UPT, UR5, URZ, UPT, UP3 ;  /* 0x000000ff0500728c */ /* 0x000fca000bf65330 */
[----:B------:R-:W4:Y:S08]  /*3c10*/  LDC.64 R16, c[0x0][0xb10] ;  /* 0x0002c400ff107b82 */ /* 0x000f300000000a00 */
[----:B------:R-:W1:Y:S08]  /*3c20*/  LDC.64 R6, c[0x0][0xb18] ;  /* 0x0002c600ff067b82 */ /* 0x000e700000000a00 */
[----:B------:R-:W1:Y:S08]  /*3c30*/  LDC.64 R4, c[0x0][0xb28] ;  /* 0x0002ca00ff047b82 */ /* 0x000e700000000a00 */
[----:B--23--:R-:W1:Y:S02]  /*3c40*/  LDC R19, c[0x0][0x374] ;  /* 0x0000dd00ff137b82 */ /* 0x00ce640000000800 */
.L_x_79:
[C---:B------:R-:W-:Y:S02]  /*3c50*/  LEA R0, R28.reuse, UR7, 0x3 ;  /* 0x000000071c007c11 */ /* 0x040fe4000f8e18ff */
[----:B------:R-:W-:Y:S02]  /*3c60*/  SHF.L.U32 R2, R27, 0x1f, RZ ;  /* 0x0000001f1b027819 */ /* 0x000fe400000006ff */
[----:B------:R-:W-:Y:S02]  /*3c70*/  LEA R20, R28, UR7, 0x4 ;  /* 0x000000071c147c11 */ /* 0x000fe4000f8e20ff */
[----:B--2---:R-:W2:Y:S02]  /*3c80*/  SYNCS.PHASECHK.TRANS64.TRYWAIT P0, [R0+URZ+0xa0], R2 ;  /* 0x0000a002000075a7 */ /* 0x004ea400080011ff */
[----:B--2---:R-:W-:Y:S05]  /*3c90*/  @!P0 BRA `(.L_x_69) ;  /* 0x0000005800b48947 */ /* 0x004fea0003800000 */
.L_x_155:
[----:B------:R-:W-:Y:S01]  /*3ca0*/  ISETP.GE.AND P0, PT, R40, 0x1, PT ;  /* 0x000000012800780c */ /* 0x000fe20003f06270 */
[----:B------:R-:W3:Y:S01]  /*3cb0*/  LDS.128 R20, [R20+0x130] ;  /* 0x0001300014147984 */ /* 0x000ee20000000c00 */
[----:B--2---:R-:W-:Y:S01]  /*3cc0*/  VIADD R0, R0, 0xb0 ;  /* 0x000000b000007836 */ /* 0x004fe20000000000 */
[----:B------:R-:W-:Y:S01]  /*3cd0*/  @!PT LDS RZ, [RZ] ;  /* 0x00000000fffff984 */ /* 0x000fe20000000800 */
[----:B------:R-:W-:Y:S01]  /*3ce0*/  @!PT LDS RZ, [RZ] ;  /* 0x00000000fffff984 */ /* 0x000fe20000000800 */
[----:B------:R-:W-:Y:S01]  /*3cf0*/  @!PT LDS RZ, [RZ] ;  /* 0x00000000fffff984 */ /* 0x000fe20000000800 */
[----:B------:R-:W-:Y:S01]  /*3d00*/  @!PT LDS RZ, [RZ] ;  /* 0x00000000fffff984 */ /* 0x000fe20000000800 */
[----:B------:R2:W-:Y:S06]  /*3d10*/  MEMBAR.ALL.CTA ;  /* 0x0000000000007992 */ /* 0x0005ec0000008000 */
[----:B--2---:R-:W2:Y:S01]  /*3d20*/  FENCE.VIEW.ASYNC.S ;  /* 0x00000000000073c6 */ /* 0x004ea20000000000 */
[----:B------:R-:W-:Y:S04]  /*3d30*/  PRMT R0, RZ, 0x654, R0 ;  /* 0x00000654ff007816 */ /* 0x000fe80000000000 */
[----:B--2---:R2:W-:Y:S01]  /*3d40*/  SYNCS.ARRIVE.TRANS64.RED.A1T0 RZ, [R0+URZ], RZ ;  /* 0x000000ff00ff79a7 */ /* 0x0045e200081004ff */
[----:B---3--:R-:W-:Y:S11]  /*3d50*/  LOP3.LUT P3, RZ, R22, 0x1, RZ, 0xc0, !PT ;  /* 0x0000000116ff7812 */ /* 0x008ff6000786c0ff */
[----:B------:R-:W-:Y:S02]  /*3d60*/  @!UPT UIADD3 URZ, UPT, UPT, URZ, URZ, URZ ;  /* 0x000000fffffff290 */ /* 0x000fe4000fffe0ff */
[----:B------:R-:W-:Y:S02]  /*3d70*/  @P3 MOV R11, R20 ;  /* 0x00000014000b3202 */ /* 0x000fe40000000f00 */
[----:B------:R-:W-:Y:S01]  /*3d80*/  @P3 LOP3.LUT R10, R21, 0xffff, RZ, 0xc0, !PT ;  /* 0x0000ffff150a3812 */ /* 0x000fe200078ec0ff */
[----:B--2---:R-:W-:Y:S06]  /*3d90*/  @!P0 BRA `(.L_x_70) ;  /* 0x0000000000a48947 */ /* 0x004fec0003800000 */
[-C--:B-1----:R-:W-:Y:S01]  /*3da0*/  IMAD.HI.U32 R0, R19, R7.reuse, RZ ;  /* 0x0000000713007227 */ /* 0x082fe200078e00ff */
[----:B------:R-:W-:Y:S02]  /*3db0*/  ISETP.NE.AND P0, PT, R6, 0x1, PT ;  /* 0x000000010600780c */ /* 0x000fe40003f05270 */
[----:B------:R-:W-:Y:S01]  /*3dc0*/  ISETP.NE.AND P2, PT, R40, 0x1, PT ;  /* 0x000000012800780c */ /* 0x000fe20003f45270 */
[----:B----4-:R-:W-:Y:S01]  /*3dd0*/  IMAD.HI.U32 R9, R24, R16, RZ ;  /* 0x0000001018097227 */ /* 0x010fe200078e00ff */
[----:B------:R-:W-:Y:S02]  /*3de0*/  SHF.R.U32.HI R0, RZ, R18, R0 ;  /* 0x00000012ff007219 */ /* 0x000fe40000011600 */
[----:B------:R-:W-:Y:S01]  /*3df0*/  ISETP.NE.AND P4, PT, R3, 0x1, PT ;  /* 0x000000010300780c */ /* 0x000fe20003f85270 */
[----:B------:R-:W-:Y:S01]  /*3e00*/  IMAD.HI.U32 R13, R10, R7, RZ ;  /* 0x000000070a0d7227 */ /* 0x000fe200078e00ff */
[----:B------:R-:W-:Y:S02]  /*3e10*/  SHF.R.U32.HI R9, RZ, R17, R9 ;  /* 0x00000011ff097219 */ /* 0x000fe40000011609 */
[----:B------:R-:W-:Y:S01]  /*3e20*/  SEL R0, R19, R0, !P0 ;  /* 0x0000000013007207 */ /* 0x000fe20004000000 */
[----:B------:R-:W-:Y:S01]  /*3e30*/  IMAD.HI.U32 R12, R11, R16, RZ ;  /* 0x000000100b0c7227 */ /* 0x000fe200078e00ff */
[----:B------:R-:W-:Y:S03]  /*3e40*/  SEL R9, R24, R9, !P4 ;  /* 0x0000000918097207 */ /* 0x000fe60006000000 */
[-C--:B------:R-:W-:Y:S01]  /*3e50*/  IMAD.HI.U32 R8, R0, R4.reuse, RZ ;  /* 0x0000000400087227 */ /* 0x080fe200078e00ff */
[----:B------:R-:W-:Y:S03]  /*3e60*/  SHF.R.U32.HI R12, RZ, R17, R12 ;  /* 0x00000011ff0c7219 */ /* 0x000fe6000001160c */
[----:B------:R-:W-:Y:S01]  /*3e70*/  IMAD.HI.U32 R2, R9, R4, RZ ;  /* 0x0000000409027227 */ /* 0x000fe200078e00ff */
[-C--:B------:R-:W-:Y:S02]  /*3e80*/  @P2 SHF.R.U32.HI R0, RZ, R5.reuse, R8 ;  /* 0x00000005ff002219 */ /* 0x080fe40000011608 */
[----:B------:R-:W-:Y:S02]  /*3e90*/  SHF.R.U32.HI R8, RZ, R18, R13 ;  /* 0x00000012ff087219 */ /* 0x000fe4000001160d */
[----:B------:R-:W-:Y:S01]  /*3ea0*/  @P2 SHF.R.U32.HI R9, RZ, R5, R2 ;  /* 0x00000005ff092219 */ /* 0x000fe20000011602 */
[----:B------:R-:W-:Y:S01]  /*3eb0*/  IMAD R0, R40, R0, RZ ;  /* 0x0000000028007224 */ /* 0x000fe200078e02ff */
[----:B------:R-:W-:Y:S02]  /*3ec0*/  SEL R8, R10, R8, !P0 ;  /* 0x000000080a087207 */ /* 0x000fe40004000000 */
[----:B------:R-:W-:Y:S01]  /*3ed0*/  SEL R2, R11, R12, !P4 ;  /* 0x0000000c0b027207 */ /* 0x000fe20006000000 */
[----:B------:R-:W-:Y:S01]  /*3ee0*/  IMAD R12, R40, R9, RZ ;  /* 0x00000009280c7224 */ /* 0x000fe200078e02ff */
[C---:B------:R-:W-:Y:S01]  /*3ef0*/  ISETP.GE.AND P0, PT, R8.reuse, R0, PT ;  /* 0x000000000800720c */ /* 0x040fe20003f06270 */
[----:B------:R-:W-:Y:S03]  /*3f00*/  IMAD.HI.U32 R0, R8, R4, RZ ;  /* 0x0000000408007227 */ /* 0x000fe600078e00ff */
[----:B------:R-:W-:Y:S02]  /*3f10*/  ISETP.GE.OR P0, PT, R2, R12, P0 ;  /* 0x0000000c0200720c */ /* 0x000fe40000706670 */
[-C--:B------:R-:W-:Y:S04]  /*3f20*/  SHF.R.U32.HI R0, RZ, R5.reuse, R0 ;  /* 0x00000005ff007219 */ /* 0x080fe80000011600 */
[----:B------:R-:W-:Y:S05]  /*3f30*/  SEL R13, R8, R0, !P2 ;  /* 0x00000000080d7207 */ /* 0x000fea0005000000 */
[----:B------:R-:W-:Y:S02]  /*3f40*/  IMAD.MOV R12, RZ, RZ, -R13 ;  /* 0x000000ffff0c7224 */ /* 0x000fe400078e0a0d */
[----:B------:R-:W-:Y:S04]  /*3f50*/  @!P0 IMAD.HI.U32 R0, R2, R4, RZ ;  /* 0x0000000402008227 */ /* 0x000fe800078e00ff */
[----:B------:R-:W-:Y:S01]  /*3f60*/  IMAD R12, R40, R12, R8 ;  /* 0x0000000c280c7224 */ /* 0x000fe200078e0208 */
[----:B------:R-:W-:Y:S04]  /*3f70*/  @!P0 SHF.R.U32.HI R0, RZ, R5, R0 ;  /* 0x00000005ff008219 */ /* 0x000fe80000011600 */
[----:B------:R-:W-:Y:S04]  /*3f80*/  @!P0 SEL R0, R2, R0, !P2 ;  /* 0x0000000002008207 */ /* 0x000fe80005000000 */
[----:B------:R-:W-:Y:S01]  /*3f90*/  @!P0 IADD3 R13, PT, PT, R13, -R0, RZ ;  /* 0x800000000d0d8210 */ /* 0x000fe20007ffe0ff */
[----:B------:R-:W-:Y:S01]  /*3fa0*/  @!P0 IMAD R0, R9, R12, R0 ;  /* 0x0000000c09008224 */ /* 0x000fe200078e0200 */
[----:B------:R-:W-:Y:S01]  /*3fb0*/  IADD3 R9, PT, PT, -R8, RZ, RZ ;  /* 0x000000ff08097210 */ /* 0x000fe20007ffe1ff */
[--C-:B------:R-:W-:Y:S02]  /*3fc0*/  IMAD.MOV R12, RZ, RZ, -R2.reuse ;  /* 0x000000ffff0c7224 */ /* 0x100fe400078e0a02 */
[----:B------:R-:W-:Y:S02]  /*3fd0*/  @!P0 IMAD R8, R13, R40, R2 ;  /* 0x000000280d088224 */ /* 0x000fe400078e0202 */
[----:B------:R-:W-:Y:S02]  /*3fe0*/  @!P0 IMAD.MOV.U32 R2, RZ, RZ, R0 ;  /* 0x000000ffff028224 */ /* 0x000fe400078e0000 */
[----:B------:R-:W-:Y:S02]  /*3ff0*/  IMAD R11, R3, R12, R11 ;  /* 0x0000000c030b7224 */ /* 0x000fe400078e020b */
[----:B------:R-:W-:Y:S02]  /*4000*/  IMAD R10, R6, R9, R10 ;  /* 0x00000009060a7224 */ /* 0x000fe400078e020a */
[----:B------:R-:W-:Y:S02]  /*4010*/  IMAD R11, R2, R3, R11 ;  /* 0x00000003020b7224 */ /* 0x000fe400078e020b */
[----:B------:R-:W-:Y:S02]  /*4020*/  IMAD R10, R8, R6, R10 ;  /* 0x00000006080a7224 */ /* 0x000fe400078e020a */
.L_x_70:
[----:B------:R-:W-:Y:S05]  /*4030*/  BRA.U UP1, `(.L_x_71) ;  /* 0x0000000101107547 */ /* 0x000fea000b800000 */
[----:B------:R-:W-:Y:S04]  /*4040*/  MOV R2, UR6 ;  /* 0x0000000600027c02 */ /* 0x000fe80008000f00 */
[----:B------:R-:W-:Y:S04]  /*4050*/  SHF.L.U32 R2, R2, 0x1f, RZ ;  /* 0x0000001f02027819 */ /* 0x000fe800000006ff */
[----:B------:R-:W2:Y:S02]  /*4060*/  SYNCS.PHASECHK.TRANS64.TRYWAIT P0, [UR7+0x98], R2 ;  /* 0x00009802ff0075a7 */ /* 0x000ea40008001107 */
[----:B--2---:R-:W-:Y:S05]  /*4070*/  @!P0 BRA `(.L_x_72) ;  /* 0x0000005400d08947 */ /* 0x004fea0003800000 */
.L_x_71:
[----:B------:R-:W-:Y:S02]  /*4080*/  R2UR UR35, R15 ;  /* 0x000000000f2372ca */ /* 0x000fe400000e0000 */
[----:B------:R-:W-:Y:S02]  /*4090*/  R2UR UR34, R14 ;  /* 0x000000000e2272ca */ /* 0x000fe400000e0000 */
[----:B------:R-:W-:Y:S02]  /*40a0*/  ISETP.NE.U32.AND P2, PT, RZ, UR4, PT ;  /* 0x00000004ff007c0c */ /* 0x000fe4000bf45070 */
[----:B------:R-:W-:Y:S02]  /*40b0*/  SHF.L.U32 R14, R29, 0x1f, RZ ;  /* 0x0000001f1d0e7819 */ /* 0x000fe400000006ff */
[----:B------:R-:W-:Y:S05]  /*40c0*/  ISETP.NE.AND.EX P2, PT, RZ, UR5, PT, P2 ;  /* 0x00000005ff007c0c */ /* 0x000fea000bf45320 */
[----:B------:R-:W-:Y:S02]  /*40d0*/  USHF.L.U32 UR35, UR35, 0x6, URZ ;  /* 0x0000000623237899 */ /* 0x000fe400080006ff */
[----:B------:R-:W-:Y:S01]  /*40e0*/  USHF.L.U32 UR34, UR34, 0x8, URZ ;  /* 0x0000000822227899 */ /* 0x000fe200080006ff */
[----:B------:R-:W-:Y:S11]  /*40f0*/  BRA.U !UP3, `(.L_x_73) ;  /* 0x000000010b347547 */ /* 0x000ff6000b800000 */
[----:B------:R-:W-:Y:S01]  /*4100*/  UPLOP3.LUT UP0, UPT, UPT, UPT, UP2, 0x80, 0x8 ;  /* 0x000000000008789c */ /* 0x000fe20003f0f020 */
[----:B--2---:R-:W-:Y:S02]  /*4110*/  HFMA2 R0, -RZ, RZ, 0, 5.9604644775390625e-08 ;  /* 0x00000001ff007431 */ /* 0x004fe400000001ff */
[----:B------:R-:W-:Y:S03]  /*4120*/  IMAD.MOV.U32 R96, RZ, RZ, 0x1 ;  /* 0x00000001ff607424 */ /* 0x000fe600078e00ff */
[----:B------:R-:W-:Y:S05]  /*4130*/  PLOP3.LUT P0, PT, PT, PT, UP0, 0x80, 0x8 ;  /* 0x000000000008781c */ /* 0x000fea0003f0f008 */
[----:B------:R-:W2:Y:S01]  /*4140*/  @UP0 LDCU.64 UR10, c[0x0][0x888] ;  /* 0x00011100ff0a07ac */ /* 0x000ea20008000a00 */
[----:B------:R-:W-:Y:S07]  /*4150*/  @UP0 UIMAD UR8, UR36, UR4, URZ ;  /* 0x00000004240802a4 */ /* 0x000fee000f8e02ff */
[----:B------:R-:W-:Y:S01]  /*4160*/  @!P0 PRMT R96, R0, 0x7610, R96 ;  /* 0x0000761000608816 */ /* 0x000fe20000000060 */
[----:B--2---:R-:W-:Y:S03]  /*4170*/  @UP0 UIMAD.WIDE UR10, UR8, 0x4, UR10 ;  /* 0x00000004080a08a5 */ /* 0x004fe6000f8e020a */
[----:B------:R-:W2:Y:S03]  /*4180*/  @!UP0 LDCU UR8, c[0x0][0x880] ;  /* 0x00011000ff0887ac */ /* 0x000ea60008000800 */
[----:B------:R-:W-:Y:S01]  /*4190*/  IMAD.U32 R8, RZ, RZ, UR10 ;  /* 0x0000000aff087e24 */ /* 0x000fe2000f8e00ff */
[----:B------:R-:W-:Y:S05]  /*41a0*/  MOV R9, UR11 ;  /* 0x0000000b00097c02 */ /* 0x000fea0008000f00 */
[----:B-----5:R3:W5:Y:S02]  /*41b0*/  @P0 LDG.E R49, desc[UR46][R8.64] ;  /* 0x0000002e08310981 */ /* 0x020764000c1e1900 */
[----:B--23--:R-:W-:Y:S07]  /*41c0*/  @!P0 IMAD.U32 R49, RZ, RZ, UR8 ;  /* 0x00000008ff318e24 */ /* 0x00cfee000f8e00ff */
.L_x_73:
[----:B-----5:R-:W-:Y:S01]  /*41d0*/  @!P2 FSETP.EQ.AND P0, PT, R49, RZ, PT ;  /* 0x000000ff3100a20b */ /* 0x020fe20003f02000 */
[----:B------:R-:W-:Y:S01]  /*41e0*/  @!UPT UIADD3 URZ, UPT, UPT, URZ, URZ, URZ ;  /* 0x000000fffffff290 */ /* 0x000fe2000fffe0ff */
[----:B------:R-:W-:Y:S11]  /*41f0*/  @!P2 BRA `(.L_x_74) ;  /* 0x000000000014a947 */ /* 0x000ff60003800000 */
[----:B------:R-:W-:Y:S02]  /*4200*/  LOP3.LUT P2, RZ, R96, 0xff, RZ, 0xc0, !PT ;  /* 0x000000ff60ff7812 */ /* 0x000fe4000784c0ff */
[----:B------:R-:W-:Y:S04]  /*4210*/  PLOP3.LUT P0, PT, PT, PT, UP0, 0x80, 0x8 ;  /* 0x000000000008781c */ /* 0x000fe80003f0f008 */
[----:B------:R-:W-:Y:S07]  /*4220*/  PLOP3.LUT P0, PT, P0, PT, PT, 0x8, 0x80 ;  /* 0x000000000080781c */ /* 0x000fee000070e170 */
[----:B------:R-:W-:Y:S11]  /*4230*/  @P2 FSETP.EQ.AND P0, PT, R49, RZ, PT ;  /* 0x000000ff3100220b */ /* 0x000ff60003f02000 */
[----:B------:R-:W-:Y:S02]  /*4240*/  @!UPT UIADD3 URZ, UPT, UPT, URZ, URZ, URZ ;  /* 0x000000fffffff290 */ /* 0x000fe4000fffe0ff */
.L_x_74:
[----:B------:R-:W3:Y:S01]  /*4250*/  SYNCS.PHASECHK.TRANS64.TRYWAIT P2, [UR7+0x70], R14 ;  /* 0x0000700eff0075a7 */ /* 0x000ee20008041107 */
[----:B------:R-:W-:Y:S04]  /*4260*/  ELECT P4, URZ, PT ;  /* 0x0000000000ff782f */ /* 0x000fe80003880000 */
[----:B------:R-:W-:Y:S11]  /*4270*/  PLOP3.LUT P4, PT, P0, P4, PT, 0xf2, 0x2f ;  /* 0x00000000002f781c */ /* 0x000ff60000789e72 */
[----:B------:R-:W-:Y:S02]  /*4280*/  @!UPT UIADD3 URZ, UPT, UPT, URZ, URZ, URZ ;  /* 0x000000fffffff290 */ /* 0x000fe4000fffe0ff */
[----:B-1----:R-:W-:Y:S05]  /*4290*/  @!P4 IADD3 R8, P0, PT, R30, 0x580, RZ ;  /* 0x000005801e08c810 */ /* 0x002fea0007f1e0ff */
[----:B--2---:R-:W-:Y:S01]  /*42a0*/  @!P4 IMAD.X R2, RZ, RZ, R31, P0 ;  /* 0x000000ffff02c224 */ /* 0x004fe200000e061f */
[----:B---3--:R-:W-:Y:S07]  /*42b0*/  @!P2 BRA `(.L_x_75) ;  /* 0x000000540058a947 */ /* 0x008fee0003800000 */
.L_x_158:
[----:B------:R-:W-:Y:S01]  /*42c0*/  @!P4 R2UR UR8, R2 ;  /* 0x000000000208c2ca */ /* 0x000fe200000e0000 */
[----:B------:R-:W-:Y:S01]  /*42d0*/  VOTEU.ALL UP1, P4 ;  /* 0x0000000000ff7886 */ /* 0x000fe20002020000 */
[----:B------:R-:W-:Y:S01]  /*42e0*/  @!P4 R2UR UR9, R8 ;  /* 0x000000000809c2ca */ /* 0x000fe200000e0000 */
[----:B-1----:R-:W-:Y:S01]  /*42f0*/  @!P4 IMAD.MOV.U32 R0, RZ, RZ, 0x1000 ;  /* 0x00001000ff00c424 */ /* 0x002fe200078e00ff */
[----:B------:R-:W-:Y:S01]  /*4300*/  UMOV UR10, 0x0 ;  /* 0x00000000000a7882 */ /* 0x000fe20000000000 */
[----:B------:R-:W-:Y:S01]  /*4310*/  UMOV UR11, 0x10000000 ;  /* 0x10000000000b7882 */ /* 0x000fe20000000000 */
[----:B------:R-:W-:Y:S01]  /*4320*/  @!UP1 UIADD3 UR32, UPT, UPT, UR7, 0x200, URZ ;  /* 0x0000020007209890 */ /* 0x000fe2000fffe0ff */
[----:B------:R-:W-:Y:S06]  /*4330*/  VOTEU.ALL UP1, P4 ;  /* 0x0000000000ff7886 */ /* 0x000fec0002020000 */
[----:B------:R-:W-:Y:S01]  /*4340*/  IMAD.U32 R9, RZ, RZ, UR8 ;  /* 0x00000008ff097e24 */ /* 0x000fe2000f8e00ff */
[----:B------:R-:W-:Y:S01]  /*4350*/  UPRMT UR8, UR37, 0x654, UR33 ;  /* 0x0000065425087896 */ /* 0x000fe20008000021 */
[----:B------:R-:W-:Y:S03]  /*4360*/  IMAD.U32 R8, RZ, RZ, UR9 ;  /* 0x00000009ff087e24 */ /* 0x000fe6000f8e00ff */
[----:B------:R-:W-:Y:S02]  /*4370*/  @!P4 R2UR UR15, R9 ;  /* 0x00000000090fc2ca */ /* 0x000fe400000e0000 */
[----:B------:R-:W-:Y:S02]  /*4380*/  @!P4 R2UR UR14, R8 ;  /* 0x00000000080ec2ca */ /* 0x000fe400000e0000 */
[----:B------:R-:W-:Y:S05]  /*4390*/  @!P4 IADD3 R8, P0, PT, R30, 0x580, RZ ;  /* 0x000005801e08c810 */ /* 0x000fea0007f1e0ff */
[----:B------:R-:W-:Y:S06]  /*43a0*/  @!P4 IMAD.X R2, RZ, RZ, R31, P0 ;  /* 0x000000ffff02c224 */ /* 0x000fec00000e061f */
[----:B------:R1:W-:Y:S01]  /*43b0*/  @!UP1 UTMALDG.3D [UR32], [UR14], desc[UR10] ;  /* 0x00000a200e0095b4 */ /* 0x0003e20008011000 */
[----:B------:R1:W-:Y:S01]  /*43c0*/  @!P4 SYNCS.ARRIVE.TRANS64.RED.A0TR RZ, [UR7+0x50], R0 ;  /* 0x00005000ffffc9a7 */ /* 0x0003e20008300407 */
[----:B------:R-:W-:Y:S01]  /*43d0*/  SYNCS.ARRIVE.TRANS64.RED.A1T0 RZ, [UR8], RZ ;  /* 0x000000ffffff79a7 */ /* 0x000fe20008100408 */
[----:B------:R-:W2:Y:S02]  /*43e0*/  SYNCS.PHASECHK.TRANS64.TRYWAIT P2, [UR7+0x78], R14 ;  /* 0x0000780eff0075a7 */ /* 0x000ea40008041107 */
[----:B-12---:R-:W-:Y:S05]  /*43f0*/  @!P2 BRA `(.L_x_76) ;  /* 0x000000540020a947 */ /* 0x006fea0003800000 */
.L_x_160:
[----:B------:R-:W-:Y:S01]  /*4400*/  @!P4 R2UR UR8, R2 ;  /* 0x000000000208c2ca */ /* 0x000fe200000e0000 */
[----:B------:R-:W-:Y:S01]  /*4410*/  VOTEU.ALL UP1, P4 ;  /* 0x0000000000ff7886 */ /* 0x000fe20002020000 */
[----:B------:R-:W-:Y:S01]  /*4420*/  @!P4 R2UR UR9, R8 ;  /* 0x000000000809c2ca */ /* 0x000fe200000e0000 */
[----:B-1----:R-:W-:Y:S01]  /*4430*/  @!P4 IMAD.MOV.U32 R0, RZ, RZ, 0x1000 ;  /* 0x00001000ff00c424 */ /* 0x002fe200078e00ff */
[----:B------:R-:W-:Y:S01]  /*4440*/  UMOV UR10, 0x0 ;  /* 0x00000000000a7882 */ /* 0x000fe20000000000 */
[----:B------:R-:W-:Y:S01]  /*4450*/  UMOV UR11, 0x10000000 ;  /* 0x10000000000b7882 */ /* 0x000fe20000000000 */
[----:B------:R-:W-:Y:S02]  /*4460*/  @!UP1 UIADD3 UR26, UPT, UPT, UR34, 0x40, URZ ;  /* 0x00000040221a9890 */ /* 0x000fe4000fffe0ff */
[----:B------:R-:W-:Y:S01]  /*4470*/  @!UP1 UIADD3 UR24, UPT, UPT, UR7, 0x1200, URZ ;  /* 0x0000120007189890 */ /* 0x000fe2000fffe0ff */
[----:B------:R-:W-:Y:S01]  /*4480*/  VOTEU.ALL UP1, P4 ;  /* 0x0000000000ff7886 */ /* 0x000fe20002020000 */
[----:B------:R-:W-:Y:S01]  /*4490*/  UMOV UR27, UR35 ;  /* 0x00000023001b7c82 */ /* 0x000fe20008000000 */
[----:B------:R-:W-:Y:S02]  /*44a0*/  UMOV UR28, UR36 ;  /* 0x00000024001c7c82 */ /* 0x000fe40008000000 */
        /* <DEDUP_REMOVED lines=12> */
.L_x_162:
[----:B------:R-:W2:Y:S01]  /*4570*/  LDC.64 R12, c[0x0][0xb18] ;  /* 0x0002c600ff0c7b82 */ /* 0x000ea20000000a00 */
[----:B------:R-:W-:Y:S01]  /*4580*/  @!P4 R2UR UR8, R2 ;  /* 0x000000000208c2ca */ /* 0x000fe200000e0000 */
[----:B------:R-:W-:Y:S01]  /*4590*/  VOTEU.ALL UP1, P4 ;  /* 0x0000000000ff7886 */ /* 0x000fe20002020000 */
[----:B------:R-:W-:Y:S01]  /*45a0*/  @!P4 R2UR UR9, R8 ;  /* 0x000000000809c2ca */ /* 0x000fe200000e0000 */
[----:B-1----:R-:W-:Y:S01]  /*45b0*/  @!P4 IMAD.MOV.U32 R0, RZ, RZ, 0x1000 ;  /* 0x00001000ff00c424 */ /* 0x002fe200078e00ff */
[----:B------:R-:W-:Y:S03]  /*45c0*/  UMOV UR10, 0x0 ;  /* 0x00000000000a7882 */ /* 0x000fe60000000000 */
[----:B------:R-:W1:Y:S01]  /*45d0*/  @!P1 LDC R2, c[0x0][0xb0c] ;  /* 0x0002c300ff029b82 */ /* 0x000e620000000800 */
[----:B------:R-:W-:Y:S01]  /*45e0*/  @!UP1 UIADD3 UR18, UPT, UPT, UR34, 0x80, URZ ;  /* 0x0000008022129890 */ /* 0x000fe2000fffe0ff */
[----:B------:R-:W-:Y:S01]  /*45f0*/  @P3 SHF.R.U32.HI R26, RZ, 0x10, R21 ;  /* 0x00000010ff1a3819 */ /* 0x000fe20000011615 */
[----:B------:R-:W-:Y:S01]  /*4600*/  @!UP1 UIADD3 UR16, UPT, UPT, UR7, 0x2200, URZ ;  /* 0x0000220007109890 */ /* 0x000fe2000fffe0ff */
[----:B------:R-:W-:Y:S01]  /*4610*/  VIADD R28, R28, 0x1 ;  /* 0x000000011c1c7836 */ /* 0x000fe20000000000 */
[----:B------:R-:W-:Y:S01]  /*4620*/  VOTEU.ALL UP1, P4 ;  /* 0x0000000000ff7886 */ /* 0x000fe20002020000 */
[----:B------:R-:W-:Y:S01]  /*4630*/  UMOV UR11, 0x10000000 ;  /* 0x10000000000b7882 */ /* 0x000fe20000000000 */
[----:B------:R-:W-:Y:S01]  /*4640*/  UMOV UR19, UR35 ;  /* 0x0000002300137c82 */ /* 0x000fe20008000000 */
[----:B------:R-:W-:Y:S01]  /*4650*/  IMAD.U32 R9, RZ, RZ, UR8 ;  /* 0x00000008ff097e24 */ /* 0x000fe2000f8e00ff */
[----:B------:R-:W-:Y:S01]  /*4660*/  UMOV UR20, UR36 ;  /* 0x0000002400147c82 */ /* 0x000fe20008000000 */
[----:B------:R-:W-:Y:S01]  /*4670*/  IMAD.U32 R8, RZ, RZ, UR9 ;  /* 0x00000009ff087e24 */ /* 0x000fe2000f8e00ff */
[----:B------:R-:W-:Y:S02]  /*4680*/  UPRMT UR8, UR37, 0x654, UR17 ;  /* 0x0000065425087896 */ /* 0x000fe40008000011 */
[----:B------:R-:W-:Y:S02]  /*4690*/  @!P4 R2UR UR15, R9 ;  /* 0x00000000090fc2ca */ /* 0x000fe400000e0000 */
[----:B------:R-:W-:Y:S02]  /*46a0*/  @!P4 R2UR UR14, R8 ;  /* 0x00000000080ec2ca */ /* 0x000fe400000e0000 */
[----:B------:R-:W3:Y:S11]  /*46b0*/  LDC.64 R8, c[0x0][0xb10] ;  /* 0x0002c400ff087b82 */ /* 0x000ef60000000a00 */
[----:B------:R1:W-:Y:S01]  /*46c0*/  @!UP1 UTMALDG.3D [UR16], [UR14], desc[UR10] ;  /* 0x00000a100e0095b4 */ /* 0x0003e20008011000 */
[----:B------:R5:W-:Y:S01]  /*46d0*/  @!P4 SYNCS.ARRIVE.TRANS64.RED.A0TR RZ, [UR7+0x60], R0 ;  /* 0x00006000ffffc9a7 */ /* 0x000be20008300407 */
[C---:B---3--:R-:W-:Y:S01]  /*46e0*/  @!P1 IMAD.HI.U32 R8, R11.reuse, R8, RZ ;  /* 0x000000080b089227 */ /* 0x048fe200078e00ff */
[----:B--2---:R-:W-:Y:S02]  /*46f0*/  @!P1 ISETP.NE.AND P0, PT, R12, 0x1, PT ;  /* 0x000000010c00980c */ /* 0x004fe40003f05270 */
[----:B-1----:R-:W-:Y:S01]  /*4700*/  @!P1 ISETP.NE.AND P2, PT, R2, 0x1, PT ;  /* 0x000000010200980c */ /* 0x002fe20003f45270 */
[----:B------:R-:W-:Y:S01]  /*4710*/  SYNCS.ARRIVE.TRANS64.RED.A1T0 RZ, [UR8], RZ ;  /* 0x000000ffffff79a7 */ /* 0x000fe20008100408 */
[C---:B------:R-:W-:Y:S01]  /*4720*/  @!P1 IMAD.HI.U32 R13, R10.reuse, R13, RZ ;  /* 0x0000000d0a0d9227 */ /* 0x040fe200078e00ff */
[----:B------:R-:W-:Y:S04]  /*4730*/  @!P1 SHF.R.U32.HI R8, RZ, R9, R8 ;  /* 0x00000009ff089219 */ /* 0x000fe80000011608 */
[----:B------:R-:W-:Y:S01]  /*4740*/  @!P1 SEL R8, R11, R8, !P2 ;  /* 0x000000080b089207 */ /* 0x000fe20005000000 */
[----:B------:R-:W1:Y:S01]  /*4750*/  SYNCS.PHASECHK.TRANS64.TRYWAIT P5, [UR7+0x88], R14 ;  /* 0x0000880eff0075a7 */ /* 0x000e6200080a1107 */
[----:B-----5:R-:W2:Y:S02]  /*4760*/  @!P1 LDC R0, c[0x0][0xb20] ;  /* 0x0002c800ff009b82 */ /* 0x020ea40000000800 */
[----:B--2---:R-:W-:Y:S04]  /*4770*/  @!P1 SHF.R.U32.HI R0, RZ, R0, R13 ;  /* 0x00000000ff009219 */ /* 0x004fe8000001160d */
[----:B------:R-:W-:Y:S05]  /*4780*/  @!P1 SEL R9, R10, R0, !P0 ;  /* 0x000000000a099207 */ /* 0x000fea0004000000 */
[----:B------:R-:W-:Y:S02]  /*4790*/  @!P1 IMAD.IADD R0, R9, 0x1, -R8 ;  /* 0x0000000109009824 */ /* 0x000fe400078e0a08 */
[----:B------:R-:W-:Y:S02]  /*47a0*/  @!P1 IMAD.IADD R8, R8, 0x1, -R9 ;  /* 0x0000000108089824 */ /* 0x000fe400078e0a09 */
[----:B------:R-:W-:Y:S02]  /*47b0*/  @!P1 IMAD R11, R0, R2, R11 ;  /* 0x00000002000b9224 */ /* 0x000fe400078e020b */
[----:B------:R-:W-:Y:S01]  /*47c0*/  @!P1 IMAD R10, R8, R12, R10 ;  /* 0x0000000c080a9224 */ /* 0x000fe200078e020a */
[----:B-1----:R-:W-:Y:S06]  /*47d0*/  @!P5 BRA `(.L_x_78) ;  /* 0x000000500058d947 */ /* 0x002fec0003800000 */
.L_x_164:
[----:B------:R-:W-:Y:S01]  /*47e0*/  @!P4 IADD3 R2, P0, PT, R30, 0x580, RZ ;  /* 0x000005801e02c810 */ /* 0x000fe20007f1e0ff */
[----:B------:R-:W-:Y:S01]  /*47f0*/  VOTEU.ALL UP1, P4 ;  /* 0x0000000000ff7886 */ /* 0x000fe20002020000 */
[----:B------:R-:W-:Y:S01]  /*4800*/  UMOV UR18, 0x0 ;  /* 0x0000000000127882 */ /* 0x000fe20000000000 */
[----:B------:R-:W-:Y:S01]  /*4810*/  UMOV UR19, 0x10000000 ;  /* 0x1000000000137882 */ /* 0x000fe20000000000 */
[----:B------:R-:W-:Y:S01]  /*4820*/  @!P4 R2UR UR9, R2 ;  /* 0x000000000209c2ca */ /* 0x000fe200000e0000 */
[----:B-1----:R-:W-:Y:S01]  /*4830*/  @!P4 IMAD.X R0, RZ, RZ, R31, P0 ;  /* 0x000000ffff00c224 */ /* 0x002fe200000e061f */
[----:B------:R-:W-:Y:S01]  /*4840*/  @!UP1 UIADD3 UR10, UPT, UPT, UR34, 0xc0, URZ ;  /* 0x000000c0220a9890 */ /* 0x000fe2000fffe0ff */
[----:B------:R-:W-:Y:S01]  /*4850*/  ISETP.NE.AND P0, PT, R28, 0x2, PT ;  /* 0x000000021c00780c */ /* 0x000fe20003f05270 */
[----:B------:R-:W-:Y:S01]  /*4860*/  UMOV UR11, UR35 ;  /* 0x00000023000b7c82 */ /* 0x000fe20008000000 */
[----:B------:R-:W-:Y:S01]  /*4870*/  UMOV UR12, UR36 ;  /* 0x00000024000c7c82 */ /* 0x000fe20008000000 */
[----:B------:R-:W-:Y:S01]  /*4880*/  @!P4 R2UR UR8, R0 ;  /* 0x000000000008c2ca */ /* 0x000fe200000e0000 */
[----:B------:R-:W-:Y:S01]  /*4890*/  IMAD.IADD R14, R10, 0x1, R94 ;  /* 0x000000010a0e7824 */ /* 0x000fe200078e025e */
[----:B------:R-:W-:Y:S01]  /*48a0*/  @P3 R2UR UR36, R26 ;  /* 0x000000001a2432ca */ /* 0x000fe200000e0000 */
[----:B------:R-:W-:Y:S01]  /*48b0*/  IMAD.IADD R15, R11, 0x1, R95 ;  /* 0x000000010b0f7824 */ /* 0x000fe200078e025f */
[----:B------:R-:W-:Y:S02]  /*48c0*/  SEL R0, RZ, 0x1, P0 ;  /* 0x00000001ff007807 */ /* 0x000fe40000000000 */
[----:B------:R-:W-:Y:S01]  /*48d0*/  LOP3.LUT R29, R29, 0x1, RZ, 0x3c, !PT ;  /* 0x000000011d1d7812 */ /* 0x000fe200078e3cff */
[----:B------:R-:W-:Y:S01]  /*48e0*/  IMAD.U32 R8, RZ, RZ, UR9 ;  /* 0x00000009ff087e24 */ /* 0x000fe2000f8e00ff */
[----:B------:R-:W-:Y:S01]  /*48f0*/  @!UP1 UIADD3 UR9, UPT, UPT, UR7, 0x68, URZ ;  /* 0x0000006807099890 */ /* 0x000fe2000fffe0ff */
[----:B------:R-:W-:Y:S02]  /*4900*/  LOP3.LUT R27, R27, R0, RZ, 0x3c, !PT ;  /* 0x000000001b1b7212 */ /* 0x000fe400078e3cff */
[----:B------:R-:W-:Y:S02]  /*4910*/  SEL R28, R28, RZ, P0 ;  /* 0x000000ff1c1c7207 */ /* 0x000fe40000000000 */
[----:B------:R-:W-:Y:S01]  /*4920*/  IMAD.U32 R9, RZ, RZ, UR8 ;  /* 0x00000008ff097e24 */ /* 0x000fe2000f8e00ff */
[----:B------:R-:W-:Y:S01]  /*4930*/  @!P4 R2UR UR14, R8 ;  /* 0x00000000080ec2ca */ /* 0x000fe200000e0000 */
[----:B------:R-:W-:Y:S01]  /*4940*/  @!UP1 UIADD3 UR8, UPT, UPT, UR7, 0x3200, URZ ;  /* 0x0000320007089890 */ /* 0x000fe2000fffe0ff */
[----:B------:R-:W-:Y:S02]  /*4950*/  VOTEU.ALL UP1, P4 ;  /* 0x0000000000ff7886 */ /* 0x000fe40002020000 */
[----:B------:R-:W-:Y:S11]  /*4960*/  @!P4 R2UR UR15, R9 ;  /* 0x00000000090fc2ca */ /* 0x000ff600000e0000 */
[----:B------:R-:W-:Y:S02]  /*4970*/  @!UPT UIADD3 URZ, UPT, UPT, URZ, URZ, URZ ;  /* 0x000000fffffff290 */ /* 0x000fe4000fffe0ff */
[----:B------:R2:W-:Y:S01]  /*4980*/  @!UP1 UTMALDG.3D [UR8], [UR14], desc[UR18] ;  /* 0x000012080e0095b4 */ /* 0x0005e20008011000 */
[----:B------:R2:W-:Y:S01]  /*4990*/  @!P4 SYNCS.ARRIVE.TRANS64.RED.A0TR RZ, [UR7+0x68], R25 ;  /* 0x00006819ffffc9a7 */ /* 0x0005e20008300407 */
[----:B------:R-:W-:Y:S01]  /*49a0*/  UPLOP3.LUT UP1, UPT, UPT, UPT, UPT, 0x80, 0x8 ;  /* 0x000000000008789c */ /* 0x000fe20003f2f070 */
[----:B------:R-:W-:Y:S01]  /*49b0*/  SYNCS.ARRIVE.TRANS64.RED.A1T0 RZ, [UR13], RZ ;  /* 0x000000ffffff79a7 */ /* 0x000fe2000810040d */
[----:B------:R-:W-:Y:S09]  /*49c0*/  @P3 BRA `(.L_x_79) ;  /* 0xfffffff000a03947 */ /* 0x000ff2000383ffff */
[----:B------:R-:W-:-:S04]  /*49d0*/  SHF.L.U32 R2, R29, 0x1f, RZ ;  /* 0x0000001f1d027819 */ /* 0x000fc800000006ff */
[----:B------:R-:W1:Y:S02]  /*49e0*/  SYNCS.PHASECHK.TRANS64.TRYWAIT P0, [UR7+0x70], R2 ;  /* 0x00007002ff0075a7 */ /* 0x000e640008001107 */
[----:B-1----:R-:W-:Y:S05]  /*49f0*/  @!P0 BRA `(.L_x_80) ;  /* 0x0000004c00e88947 */ /* 0x002fea0003800000 */
.L_x_166:
[----:B------:R-:W3:Y:S02]  /*4a00*/  SYNCS.PHASECHK.TRANS64.TRYWAIT P0, [UR7+0x78], R2 ;  /* 0x00007802ff0075a7 */ /* 0x000ee40008001107 */
[----:B---3--:R-:W-:Y:S05]  /*4a10*/  @!P0 BRA `(.L_x_81) ;  /* 0x0000004c00f88947 */ /* 0x008fea0003800000 */
.L_x_168:
[----:B------:R-:W3:Y:S02]  /*4a20*/  SYNCS.PHASECHK.TRANS64.TRYWAIT P0, [UR7+0x80], R2 ;  /* 0x00008002ff0075a7 */ /* 0x000ee40008001107 */
[----:B---3--:R-:W-:Y:S05]  /*4a30*/  @!P0 BRA `(.L_x_82) ;  /* 0x0000005000088947 */ /* 0x008fea0003800000 */
.L_x_170:
[----:B-1----:R-:W-:-:S07]  /*4a40*/  MOV R0, UR7 ;  /* 0x0000000700007c02 */ /* 0x002fce0008000f00 */
.L_x_83:
[----:B-1----:R-:W-:-:S04]  /*4a50*/  SHF.L.U32 R2, R29, 0x1f, RZ ;  /* 0x0000001f1d027819 */ /* 0x002fc800000006ff */
[----:B------:R1:W3:Y:S03]  /*4a60*/  SYNCS.PHASECHK.TRANS64.TRYWAIT P0, [R0+URZ+0x88], R2 ;  /* 0x00008802000075a7 */ /* 0x0002e600080011ff */
[----:B---3--:R-:W-:Y:S05]  /*4a70*/  @!P0 NANOSLEEP.SYNCS 0x989680 ;  /* 0x009896800000895d */ /* 0x008fea0003900000 */
[----:B------:R-:W3:Y:S02]  /*4a80*/  @!P0 SYNCS.PHASECHK.TRANS64 P0, [R0+URZ+0x88], R2 ;  /* 0x00008802000085a7 */ /* 0x000ee400080010ff */
[----:B--23--:R-:W-:Y:S05]  /*4a90*/  @P0 EXIT ;  /* 0x000000000000094d */ /* 0x00cfea0003800000 */
[----:B------:R-:W-:Y:S05]  /*4aa0*/  BRA `(.L_x_83) ;  /* 0xfffffffc00e87947 */ /* 0x000fea000383ffff */
.L_x_68:
[----:B------:R-:W-:-:S06]  /*4ab0*/  UISETP.GE.AND UP1, UPT, UR8, 0x4, UPT ;  /* 0x000000040800788c */ /* 0x000fcc000bf26270 */
[----:B------:R-:W-:-:S13]  /*4ac0*/  PLOP3.LUT P0, PT, PT, PT, UP1, 0x80, 0x8 ;  /* 0x000000000008781c */ /* 0x000fda0003f0f018 */
[----:B------:R-:W-:Y:S05]  /*4ad0*/  @!P0 EXIT ;  /* 0x000000000000894d */ /* 0x000fea0003800000 */
[----:B------:R-:W-:Y:S01]  /*4ae0*/  BAR.SYNC.DEFER_BLOCKING 0x6, 0xa0 ;  /* 0x0182800000007b1d */ /* 0x000fe20000010000 */
[C---:B------:R-:W-:Y:S01]  /*4af0*/  IMAD.SHL.U32 R3, R108.reuse, 0x40, RZ ;  /* 0x000000406c037824 */ /* 0x040fe200078e00ff */
[C---:B------:R-:W-:Y:S01]  /*4b00*/  LOP3.LUT R110, R108.reuse, 0x60, RZ, 0xc0, !PT ;  /* 0x000000606c6e7812 */ /* 0x040fe200078ec0ff */
[C---:B------:R-:W-:Y:S01]  /*4b10*/  IMAD.SHL.U32 R100, R108.reuse, 0x20, RZ ;  /* 0x000000206c647824 */ /* 0x040fe200078e00ff */
[----:B------:R-:W-:Y:S01]  /*4b20*/  CS2R R106, SRZ ;  /* 0x00000000006a7805 */ /* 0x000fe2000001ff00 */
[C---:B------:R-:W-:Y:S01]  /*4b30*/  IMAD.SHL.U32 R4, R108.reuse, 0x2, RZ ;  /* 0x000000026c047824 */ /* 0x040fe200078e00ff */
[----:B------:R-:W-:Y:S02]  /*4b40*/  UMOV UR49, 0x400 ;  /* 0x0000040000317882 */ /* 0x000fe40000000000 */
[----:B------:R-:W1:Y:S01]  /*4b50*/  LDC R99, c[0x0][0x370] ;  /* 0x0000dc00ff637b82 */ /* 0x000e620000000800 */
[----:B------:R-:W-:Y:S01]  /*4b60*/  ULEA UR49, UR37, UR49, 0x18 ;  /* 0x0000003125317291 */ /* 0x000fe2000f8ec0ff */
[----:B------:R-:W-:Y:S01]  /*4b70*/  LOP3.LUT R2, R3, 0x180, RZ, 0xc0, !PT ;  /* 0x0000018003027812 */ /* 0x000fe200078ec0ff */
[----:B------:R-:W-:Y:S01]  /*4b80*/  IMAD.U32 R46, R108, 0x10000, RZ ;  /* 0x000100006c2e7824 */ /* 0x000fe200078e00ff */
[----:B------:R-:W-:Y:S01]  /*4b90*/  LOP3.LUT R100, R100, 0xc00, RZ, 0xc0, !PT ;  /* 0x00000c0064647812 */ /* 0x000fe200078ec0ff */
[----:B------:R-:W-:Y:S01]  /*4ba0*/  UIADD3 UR4, UPT, UPT, UR49, 0x4200, URZ ;  /* 0x0000420031047890 */ /* 0x000fe2000fffe0ff */
[----:B------:R-:W-:Y:S01]  /*4bb0*/  LOP3.LUT R4, R2, 0x20, R4, 0xf8, !PT ;  /* 0x0000002002047812 */ /* 0x000fe200078ef804 */
[----:B------:R-:W-:Y:S01]  /*4bc0*/  IMAD.SHL.U32 R2, R108, 0x8, RZ ;  /* 0x000000086c027824 */ /* 0x000fe200078e00ff */
[----:B------:R-:W2:Y:S01]  /*4bd0*/  LDC R42, c[0x0][0xb0c] ;  /* 0x0002c300ff2a7b82 */ /* 0x000ea20000000800 */
[----:B------:R-:W-:Y:S01]  /*4be0*/  LOP3.LUT R100, R100, 0x40, R3, 0xf8, !PT ;  /* 0x0000004064647812 */ /* 0x000fe200078ef803 */
[----:B------:R-:W-:Y:S01]  /*4bf0*/  IMAD.MOV.U32 R45, RZ, RZ, RZ ;  /* 0x000000ffff2d7224 */ /* 0x000fe200078e00ff */
[----:B------:R-:W-:Y:S01]  /*4c00*/  LOP3.LUT R46, R46, 0x600000, RZ, 0xc0, !PT ;  /* 0x006000002e2e7812 */ /* 0x000fe200078ec0ff */
[----:B------:R-:W-:Y:S01]  /*4c10*/  IMAD.MOV.U32 R112, RZ, RZ, RZ ;  /* 0x000000ffff707224 */ /* 0x000fe200078e00ff */
[----:B------:R-:W-:-:S02]  /*4c20*/  LOP3.LUT R108, R108, 0x2, RZ, 0xc0, !PT ;  /* 0x000000026c6c7812 */ /* 0x000fc400078ec0ff */
[----:B------:R-:W-:Y:S02]  /*4c30*/  CS2R R104, SRZ ;  /* 0x0000000000687805 */ /* 0x000fe4000001ff00 */
[----:B------:R-:W-:Y:S01]  /*4c40*/  LOP3.LUT R2, R4, 0x30, R2, 0x78, !PT ;  /* 0x0000003004027812 */ /* 0x000fe200078e7802 */
[----:B------:R-:W4:Y:S01]  /*4c50*/  LDC R97, c[0x0][0xb20] ;  /* 0x0002c800ff617b82 */ /* 0x000f220000000800 */
[----:B------:R-:W3:Y:S01]  /*4c60*/  LDS R0, [UR49+0x150] ;  /* 0x00015031ff007984 */ /* 0x000ee20008000800 */
[----:B------:R-:W-:Y:S01]  /*4c70*/  LOP3.LUT R100, R100, 0x200, R3, 0xf8, !PT ;  /* 0x0000020064647812 */ /* 0x000fe200078ef803 */
[----:B------:R-:W-:Y:S01]  /*4c80*/  IMAD.MOV R102, RZ, RZ, -R108 ;  /* 0x000000ffff667224 */ /* 0x000fe200078e0a6c */
[----:B------:R-:W1:Y:S01]  /*4c90*/  LDCU.64 UR52, c[0x0][0x348] ;  /* 0x00006900ff3477ac */ /* 0x000e620008000a00 */
[----:B------:R-:W-:Y:S01]  /*4ca0*/  IMAD.U32 R109, RZ, RZ, UR4 ;  /* 0x00000004ff6d7e24 */ /* 0x000fe2000f8e00ff */
[----:B------:R-:W-:Y:S02]  /*4cb0*/  LOP3.LUT R100, R100, R2, RZ, 0xfc, !PT ;  /* 0x0000000264647212 */ /* 0x000fe400078efcff */
[----:B------:R-:W1:Y:S01]  /*4cc0*/  LDC R41, c[0x0][0xb30] ;  /* 0x0002cc00ff297b82 */ /* 0x000e620000000800 */
[----:B------:R-:W1:Y:S01]  /*4cd0*/  LDCU.64 UR38, c[0x0][0x888] ;  /* 0x00011100ff2677ac */ /* 0x000e620008000a00 */
[----:B------:R-:W1:Y:S06]  /*4ce0*/  LDCU.64 UR44, c[0x0][0x890] ;  /* 0x00011200ff2c77ac */ /* 0x000e6c0008000a00 */
[----:B------:R-:W1:Y:S01]  /*4cf0*/  LDC.64 R92, c[0x0][0xb10] ;  /* 0x0002c400ff5c7b82 */ /* 0x000e620000000a00 */
[----:B------:R-:W-:-:S07]  /*4d00*/  UIADD3 UR48, UPT, UPT, UR49, 0x200, URZ ;  /* 0x0000020031307890 */ /* 0x000fce000fffe0ff */
[----:B------:R-:W1:Y:S08]  /*4d10*/  LDC.64 R38, c[0x0][0xb18] ;  /* 0x0002c600ff267b82 */ /* 0x000e700000000a00 */
[----:B------:R-:W1:Y:S08]  /*4d20*/  LDC.64 R36, c[0x0][0xb28] ;  /* 0x0002ca00ff247b82 */ /* 0x000e700000000a00 */
[----:B------:R-:W1:Y:S01]  /*4d30*/  LDC.64 R90, c[0x0][0x8b0] ;  /* 0x00022c00ff5a7b82 */ /* 0x000e620000000a00 */
[----:B---3--:R-:W-:-:S07]  /*4d40*/  IMAD.IADD R46, R0, 0x1, R46 ;  /* 0x00000001002e7824 */ /* 0x008fce00078e022e */
[----:B------:R-:W3:Y:S08]  /*4d50*/  LDC.64 R88, c[0x0][0x8a8] ;  /* 0x00022a00ff587b82 */ /* 0x000ef00000000a00 */
[----:B--2-4-:R-:W1:Y:S02]  /*4d60*/  LDC R98, c[0x0][0x374] ;  /* 0x0000dd00ff627b82 */ /* 0x014e640000000800 */
.L_x_125:
[----:B------:R-:W-:Y:S02]  /*4d70*/  LEA R0, R112, UR49, 0x3 ;  /* 0x0000003170007c11 */ /* 0x000fe4000f8e18ff */
[----:B------:R-:W-:Y:S02]  /*4d80*/  SHF.L.U32 R2, R106, 0x1f, RZ ;  /* 0x0000001f6a027819 */ /* 0x000fe400000006ff */
[----:B------:R-:W-:Y:S02]  /*4d90*/  LEA R16, R112, UR49, 0x4 ;  /* 0x0000003170107c11 */ /* 0x000fe4000f8e20ff */
[----:B------:R-:W2:Y:S02]  /*4da0*/  SYNCS.PHASECHK.TRANS64.TRYWAIT P0, [R0+URZ+0xa0], R2 ;  /* 0x0000a002000075a7 */ /* 0x000ea400080011ff */
[----:B-12---:R-:W-:Y:S05]  /*4db0*/  @!P0 BRA `(.L_x_84) ;  /* 0x0000004c00408947 */ /* 0x006fea0003800000 */
.L_x_171:
[----:B------:R-:W4:Y:S01]  /*4dc0*/  LDC.64 R10, c[0x0][0xb10] ;  /* 0x0002c400ff0a7b82 */ /* 0x000f220000000a00 */
[----:B------:R-:W3:Y:S01]  /*4dd0*/  LDS.128 R16, [R16+0x130] ;  /* 0x0001300010107984 */ /* 0x000ee20000000c00 */
[----:B-1----:R-:W-:Y:S01]  /*4de0*/  ISETP.NE.AND P1, PT, R41, 0x1, PT ;  /* 0x000000012900780c */ /* 0x002fe20003f25270 */
[----:B--2---:R-:W-:Y:S01]  /*4df0*/  VIADD R0, R0, 0xb0 ;  /* 0x000000b000007836 */ /* 0x004fe20000000000 */
[----:B------:R-:W-:Y:S04]  /*4e00*/  ISETP.GE.AND P0, PT, R40, 0x1, PT ;  /* 0x000000012800780c */ /* 0x000fe80003f06270 */
[----:B------:R-:W1:Y:S01]  /*4e10*/  LDC.64 R8, c[0x0][0xb18] ;  /* 0x0002c600ff087b82 */ /* 0x000e620000000a00 */
[----:B------:R-:W-:Y:S01]  /*4e20*/  PRMT R0, RZ, 0x654, R0 ;  /* 0x00000654ff007816 */ /* 0x000fe20000000000 */
[----:B------:R-:W-:Y:S01]  /*4e30*/  @!PT LDS RZ, [RZ] ;  /* 0x00000000fffff984 */ /* 0x000fe20000000800 */
[----:B------:R-:W-:Y:S01]  /*4e40*/  @!PT LDS RZ, [RZ] ;  /* 0x00000000fffff984 */ /* 0x000fe20000000800 */
[----:B------:R-:W-:Y:S01]  /*4e50*/  @!PT LDS RZ, [RZ] ;  /* 0x00000000fffff984 */ /* 0x000fe20000000800 */
[----:B------:R-:W-:Y:S01]  /*4e60*/  @!PT LDS RZ, [RZ] ;  /* 0x00000000fffff984 */ /* 0x000fe20000000800 */
[----:B------:R2:W-:Y:S06]  /*4e70*/  MEMBAR.ALL.CTA ;  /* 0x0000000000007992 */ /* 0x0005ec0000008000 */
[----:B--2---:R-:W2:Y:S01]  /*4e80*/  FENCE.VIEW.ASYNC.S ;  /* 0x00000000000073c6 */ /* 0x004ea20000000000 */
[----:B------:R-:W1:Y:S08]  /*4e90*/  @!P1 LDC R12, c[0x0][0xb20] ;  /* 0x0002c800ff0c9b82 */ /* 0x000e700000000800 */
[----:B------:R-:W1:Y:S01]  /*4ea0*/  @!P1 LDC R7, c[0x0][0xb0c] ;  /* 0x0002c300ff079b82 */ /* 0x000e620000000800 */
[----:B--2---:R2:W-:Y:S01]  /*4eb0*/  SYNCS.ARRIVE.TRANS64.RED.A1T0 RZ, [R0+URZ], RZ ;  /* 0x000000ff00ff79a7 */ /* 0x0045e200081004ff */
[----:B---3--:R-:W-:Y:S04]  /*4ec0*/  LOP3.LUT P4, RZ, R18, 0x1, RZ, 0xc0, !PT ;  /* 0x0000000112ff7812 */ /* 0x008fe8000788c0ff */
[----:B------:R-:W-:Y:S09]  /*4ed0*/  P2R R111, PR, RZ, 0x10 ;  /* 0x00000010ff6f7803 */ /* 0x000ff20000000000 */
[----:B------:R-:W-:Y:S02]  /*4ee0*/  @P4 MOV R44, R16 ;  /* 0x00000010002c4202 */ /* 0x000fe40000000f00 */
[----:B------:R-:W-:Y:S01]  /*4ef0*/  @P4 LOP3.LUT R43, R17, 0xffff, RZ, 0xc0, !PT ;  /* 0x0000ffff112b4812 */ /* 0x000fe200078ec0ff */
[----:B--2-4-:R-:W-:Y:S06]  /*4f00*/  @!P0 BRA `(.L_x_85) ;  /* 0x0000000000a48947 */ /* 0x014fec0003800000 */
[----:B------:R-:W-:Y:S01]  /*4f10*/  IMAD.HI.U32 R0, R98, R39, RZ ;  /* 0x0000002762007227 */ /* 0x000fe200078e00ff */
[----:B------:R-:W-:Y:S02]  /*4f20*/  ISETP.NE.AND P0, PT, R38, 0x1, PT ;  /* 0x000000012600780c */ /* 0x000fe40003f05270 */
[----:B------:R-:W-:Y:S01]  /*4f30*/  ISETP.NE.AND P2, PT, R40, 0x1, PT ;  /* 0x000000012800780c */ /* 0x000fe20003f45270 */
[----:B------:R-:W-:Y:S01]  /*4f40*/  IMAD.HI.U32 R4, R99, R92, RZ ;  /* 0x0000005c63047227 */ /* 0x000fe200078e00ff */
[----:B------:R-:W-:Y:S02]  /*4f50*/  SHF.R.U32.HI R0, RZ, R97, R0 ;  /* 0x00000061ff007219 */ /* 0x000fe40000011600 */
[----:B------:R-:W-:Y:S01]  /*4f60*/  ISETP.NE.AND P3, PT, R42, 0x1, PT ;  /* 0x000000012a00780c */ /* 0x000fe20003f65270 */
[----:B------:R-:W-:Y:S01]  /*4f70*/  IMAD.HI.U32 R6, R43, R39, RZ ;  /* 0x000000272b067227 */ /* 0x000fe200078e00ff */
[-C--:B------:R-:W-:Y:S02]  /*4f80*/  SHF.R.U32.HI R4, RZ, R93.reuse, R4 ;  /* 0x0000005dff047219 */ /* 0x080fe40000011604 */
[----:B------:R-:W-:Y:S01]  /*4f90*/  SEL R0, R98, R0, !P0 ;  /* 0x0000000062007207 */ /* 0x000fe20004000000 */
[----:B------:R-:W-:Y:S01]  /*4fa0*/  IMAD.HI.U32 R5, R44, R92, RZ ;  /* 0x0000005c2c057227 */ /* 0x000fe200078e00ff */
[----:B------:R-:W-:Y:S03]  /*4fb0*/  SEL R4, R99, R4, !P3 ;  /* 0x0000000463047207 */ /* 0x000fe60005800000 */
[-C--:B------:R-:W-:Y:S01]  /*4fc0*/  IMAD.HI.U32 R3, R0, R36.reuse, RZ ;  /* 0x0000002400037227 */ /* 0x080fe200078e00ff */
[----:B------:R-:W-:Y:S03]  /*4fd0*/  SHF.R.U32.HI R5, RZ, R93, R5 ;  /* 0x0000005dff057219 */ /* 0x000fe60000011605 */
[----:B------:R-:W-:Y:S01]  /*4fe0*/  IMAD.HI.U32 R2, R4, R36, RZ ;  /* 0x0000002404027227 */ /* 0x000fe200078e00ff */
[----:B------:R-:W-:Y:S02]  /*4ff0*/  @P2 SHF.R.U32.HI R0, RZ, R37, R3 ;  /* 0x00000025ff002219 */ /* 0x000fe40000011603 */
[----:B------:R-:W-:Y:S02]  /*5000*/  SHF.R.U32.HI R3, RZ, R97, R6 ;  /* 0x00000061ff037219 */ /* 0x000fe40000011606 */
[----:B------:R-:W-:Y:S01]  /*5010*/  @P2 SHF.R.U32.HI R4, RZ, R37, R2 ;  /* 0x00000025ff042219 */ /* 0x000fe20000011602 */
[----:B------:R-:W-:Y:S01]  /*5020*/  IMAD R0, R40, R0, RZ ;  /* 0x0000000028007224 */ /* 0x000fe200078e02ff */
[----:B------:R-:W-:Y:S02]  /*5030*/  SEL R3, R43, R3, !P0 ;  /* 0x000000032b037207 */ /* 0x000fe40004000000 */
[----:B------:R-:W-:Y:S01]  /*5040*/  SEL R2, R44, R5, !P3 ;  /* 0x000000052c027207 */ /* 0x000fe20005800000 */
[----:B------:R-:W-:Y:S01]  /*5050*/  IMAD R5, R40, R4, RZ ;  /* 0x0000000428057224 */ /* 0x000fe200078e02ff */
[C---:B------:R-:W-:Y:S01]  /*5060*/  ISETP.GE.AND P0, PT, R3.reuse, R0, PT ;  /* 0x000000000300720c */ /* 0x040fe20003f06270 */
[C---:B------:R-:W-:Y:S03]  /*5070*/  IMAD.HI.U32 R0, R3.reuse, R36, RZ ;  /* 0x0000002403007227 */ /* 0x040fe600078e00ff */
[C---:B------:R-:W-:Y:S02]  /*5080*/  ISETP.GE.OR P0, PT, R2.reuse, R5, P0 ;  /* 0x000000050200720c */ /* 0x040fe40000706670 */
[----:B------:R-:W-:Y:S04]  /*5090*/  SHF.R.U32.HI R0, RZ, R37, R0 ;  /* 0x00000025ff007219 */ /* 0x000fe80000011600 */
[C---:B------:R-:W-:Y:S05]  /*50a0*/  SEL R6, R3.reuse, R0, !P2 ;  /* 0x0000000003067207 */ /* 0x040fea0005000000 */
        /* <DEDUP_REMOVED lines=14> */
[----:B------:R-:W-:Y:S07]  /*5190*/  IMAD R43, R3, R38, R43 ;  /* 0x00000026032b7224 */ /* 0x000fee00078e022b */
.L_x_85:
[----:B-1----:R-:W-:Y:S01]  /*51a0*/  @!P1 ISETP.NE.AND P0, PT, R8, 0x1, PT ;  /* 0x000000010800980c */ /* 0x002fe20003f05270 */
[----:B------:R-:W-:Y:S01]  /*51b0*/  @!P1 IMAD.HI.U32 R0, R44, R10, RZ ;  /* 0x0000000a2c009227 */ /* 0x000fe200078e00ff */
[----:B------:R-:W-:Y:S01]  /*51c0*/  @!P1 ISETP.NE.AND P2, PT, R7, 0x1, PT ;  /* 0x000000010700980c */ /* 0x000fe20003f45270 */
[----:B------:R-:W-:Y:S01]  /*51d0*/  ULOP3.LUT UP0, URZ, UR48, 0x1b0, URZ, 0xc0, !UPT ;  /* 0x000001b030ff7892 */ /* 0x000fe2000f80c0ff */
[----:B------:R-:W-:Y:S01]  /*51e0*/  R2UR UR42, R15 ;  /* 0x000000000f2a72ca */ /* 0x000fe200000e0000 */
[C---:B------:R-:W-:Y:S01]  /*51f0*/  @!P1 IMAD.HI.U32 R2, R43.reuse, R9, RZ ;  /* 0x000000092b029227 */ /* 0x040fe200078e00ff */
[----:B------:R-:W-:Y:S02]  /*5200*/  @!P1 SHF.R.U32.HI R0, RZ, R11, R0 ;  /* 0x0000000bff009219 */ /* 0x000fe40000011600 */
[----:B------:R-:W-:Y:S01]  /*5210*/  R2UR UR41, R14 ;  /* 0x000000000e2972ca */ /* 0x000fe200000e0000 */
[----:B------:R-:W-:Y:S01]  /*5220*/  VIADD R112, R112, 0x1 ;  /* 0x0000000170707836 */ /* 0x000fe20000000000 */
[----:B------:R-:W-:Y:S02]  /*5230*/  @!P1 SHF.R.U32.HI R2, RZ, R12, R2 ;  /* 0x0000000cff029219 */ /* 0x000fe40000011602 */
[----:B------:R-:W-:Y:S02]  /*5240*/  @!P1 SEL R3, R44, R0, !P2 ;  /* 0x000000002c039207 */ /* 0x000fe40005000000 */
[----:B------:R-:W-:Y:S02]  /*5250*/  @!P1 SEL R2, R43, R2, !P0 ;  /* 0x000000022b029207 */ /* 0x000fe40004000000 */
[----:B------:R-:W-:Y:S01]  /*5260*/  @P4 SHF.R.U32.HI R103, RZ, 0x10, R17 ;  /* 0x00000010ff674819 */ /* 0x000fe20000011611 */
[----:B------:R-:W-:Y:S02]  /*5270*/  USHF.L.U32 UR42, UR42, 0x6, URZ ;  /* 0x000000062a2a7899 */ /* 0x000fe400080006ff */
[----:B------:R-:W-:Y:S02]  /*5280*/  @!P1 IMAD.IADD R0, R2, 0x1, -R3 ;  /* 0x0000000102009824 */ /* 0x000fe400078e0a03 */
[----:B------:R-:W-:Y:S01]  /*5290*/  @!P1 IMAD.IADD R2, R3, 0x1, -R2 ;  /* 0x0000000103029824 */ /* 0x000fe200078e0a02 */
[----:B------:R-:W-:Y:S01]  /*52a0*/  USHF.L.U32 UR41, UR41, 0x8, URZ ;  /* 0x0000000829297899 */ /* 0x000fe200080006ff */
[----:B------:R-:W-:Y:S02]  /*52b0*/  @!P1 IMAD R44, R0, R7, R44 ;  /* 0x00000007002c9224 */ /* 0x000fe400078e022c */
[----:B------:R-:W-:Y:S01]  /*52c0*/  @!P1 IMAD R43, R2, R8, R43 ;  /* 0x00000008022b9224 */ /* 0x000fe200078e022b */
[----:B------:R-:W-:Y:S08]  /*52d0*/  BRA.U !UP0, `(.L_x_86) ;  /* 0x0000000108407547 */ /* 0x000ff0000b800000 */
[----:B------:R-:W1:Y:S01]  /*52e0*/  LDCU.64 UR8, c[0x4][0x88] ;  /* 0x01001100ff0877ac */ /* 0x000e620008000a00 */
[----:B------:R-:W-:Y:S01]  /*52f0*/  MOV R3, 0x0 ;  /* 0x0000000000037802 */ /* 0x000fe20000000f00 */
[----:B------:R-:W-:Y:S02]  /*5300*/  HFMA2 R12, -RZ, RZ, 0, 5.9604644775390625e-08 ;  /* 0x00000001ff0c7431 */ /* 0x000fe400000001ff */
[----:B------:R-:W-:Y:S02]  /*5310*/  IMAD.MOV.U32 R8, RZ, RZ, 0x70 ;  /* 0x00000070ff087424 */ /* 0x000fe400078e00ff */
[----:B------:R-:W-:Y:S01]  /*5320*/  IMAD.MOV.U32 R13, RZ, RZ, RZ ;  /* 0x000000ffff0d7224 */ /* 0x000fe200078e00ff */
[----:B------:R-:W2:Y:S01]  /*5330*/  LDCU.64 UR6, c[0x4][0x90] ;  /* 0x01001200ff0677ac */ /* 0x000ea20008000a00 */
[----:B------:R-:W3:Y:S01]  /*5340*/  LDC.64 R2, c[0x4][R3] ;  /* 0x0100000003027b82 */ /* 0x000ee20000000a00 */
[----:B------:R-:W4:Y:S01]  /*5350*/  LDCU.64 UR4, c[0x4][0x8] ;  /* 0x01000100ff0477ac */ /* 0x000f220008000a00 */
[----:B-1----:R-:W-:Y:S01]  /*5360*/  MOV R5, UR9 ;  /* 0x0000000900057c02 */ /* 0x002fe20008000f00 */
[----:B------:R-:W-:Y:S01]  /*5370*/  IMAD.U32 R4, RZ, RZ, UR8 ;  /* 0x00000008ff047e24 */ /* 0x000fe2000f8e00ff */
[----:B--2---:R-:W-:Y:S01]  /*5380*/  MOV R7, UR7 ;  /* 0x0000000700077c02 */ /* 0x004fe20008000f00 */
[----:B------:R-:W-:Y:S01]  /*5390*/  IMAD.U32 R6, RZ, RZ, UR6 ;  /* 0x00000006ff067e24 */ /* 0x000fe2000f8e00ff */
[----:B----4-:R-:W-:Y:S01]  /*53a0*/  MOV R11, UR5 ;  /* 0x00000005000b7c02 */ /* 0x010fe20008000f00 */
[----:B------:R-:W-:Y:S02]  /*53b0*/  IMAD.U32 R10, RZ, RZ, UR4 ;  /* 0x00000004ff0a7e24 */ /* 0x000fe4000f8e00ff */
[----:B------:R-:W-:Y:S07]  /*53c0*/  LEPC R20, `(.L_x_86) ;  /* 0x000000001014794e */ /* 0x000fee0000000000 */
[----:B---3-5:R-:W-:Y:S05]  /*53d0*/  CALL.ABS.NOINC R2 ;  /* 0x0000000002007343 */ /* 0x028fea0003c00000 */
.L_x_86:
[----:B------:R-:W-:Y:S01]  /*53e0*/  LOP3.LUT P0, RZ, R109, 0x1b0, RZ, 0xc0, !PT ;  /* 0x000001b06dff7812 */ /* 0x000fe2000780c0ff */
[----:B------:R-:W-:Y:S11]  /*53f0*/  BSSY.RECONVERGENT B6, `(.L_x_87) ;  /* 0x0000013000067945 */ /* 0x000ff60003800200 */
[----:B------:R-:W-:Y:S01]  /*5400*/  @!UPT UIADD3 URZ, UPT, UPT, URZ, URZ, URZ ;  /* 0x000000fffffff290 */ /* 0x000fe2000fffe0ff */
[----:B------:R-:W-:Y:S05]  /*5410*/  @!P0 BRA `(.L_x_88) ;  /* 0x0000000000408947 */ /* 0x000fea0003800000 */
        /* <DEDUP_REMOVED lines=16> */
.L_x_88:
[----:B------:R-:W-:Y:S05]  /*5520*/  BSYNC.RECONVERGENT B6 ;  /* 0x0000000000067941 */ /* 0x000fea0003800200 */
.L_x_87:
[----:B------:R-:W-:Y:S01]  /*5530*/  ISETP.NE.U32.AND P4, PT, R90, RZ, PT ;  /* 0x000000ff5a00720c */ /* 0x000fe20003f85070 */
[----:B------:R-:W-:Y:S01]  /*5540*/  UISETP.NE.AND UP2, UPT, UR50, URZ, UPT ;  /* 0x000000ff3200728c */ /* 0x000fe2000bf45270 */
[----:B------:R-:W-:Y:S01]  /*5550*/  ISETP.NE.U32.AND P2, PT, RZ, UR38, PT ;  /* 0x00000026ff007c0c */ /* 0x000fe2000bf45070 */
[----:B------:R-:W-:Y:S01]  /*5560*/  UISETP.NE.U32.AND UP1, UPT, UR44, URZ, UPT ;  /* 0x000000ff2c00728c */ /* 0x000fe2000bf25070 */
[----:B------:R-:W-:Y:S01]  /*5570*/  ISETP.NE.AND.EX P4, PT, R91, RZ, PT, P4 ;  /* 0x000000ff5b00720c */ /* 0x000fe20003f85340 */
[----:B------:R-:W-:Y:S01]  /*5580*/  UPLOP3.LUT UP0, UPT, UPT, UPT, UPT, 0x40, 0x4 ;  /* 0x000000000004789c */ /* 0x000fe20003f0e870 */
[----:B------:R-:W-:Y:S01]  /*5590*/  ISETP.NE.AND.EX P2, PT, RZ, UR39, PT, P2 ;  /* 0x00000027ff007c0c */ /* 0x000fe2000bf45320 */
[----:B------:R-:W-:Y:S01]  /*55a0*/  UISETP.NE.AND.EX UP1, UPT, UR45, URZ, UPT, UP1 ;  /* 0x000000ff2d00728c */ /* 0x000fe2000bf25310 */
[----:B------:R-:W-:Y:S04]  /*55b0*/  PLOP3.LUT P1, PT, PT, PT, UP2, 0x80, 0x8 ;  /* 0x000000000008781c */ /* 0x000fe80003f2f028 */
[----:B------:R-:W-:Y:S06]  /*55c0*/  @UP2 UPLOP3.LUT UP0, UPT, UPT, UPT, UP1, 0x80, 0x8 ;  /* 0x000000000008289c */ /* 0x000fec0003f0f010 */
[----:B------:R-:W-:Y:S01]  /*55d0*/  PLOP3.LUT P0, PT, PT, PT, UP0, 0x80, 0x8 ;  /* 0x000000000008781c */ /* 0x000fe20003f0f008 */
[----:B------:R-:W-:Y:S01]  /*55e0*/  @!UPT UIADD3 URZ, UPT, UPT, URZ, URZ, URZ ;  /* 0x000000fffffff290 */ /* 0x000fe2000fffe0ff */
[----:B------:R-:W-:Y:S11]  /*55f0*/  BRA.U !UP1, `(.L_x_89) ;  /* 0x0000000109387547 */ /* 0x000ff6000b800000 */
[----:B------:R-:W-:Y:S01]  /*5600*/  UISETP.NE.U32.AND UP0, UPT, UR38, URZ, UPT ;  /* 0x000000ff2600728c */ /* 0x000fe2000bf05070 */
[----:B------:R-:W-:Y:S02]  /*5610*/  HFMA2 R0, -RZ, RZ, 0, 5.9604644775390625e-08 ;  /* 0x00000001ff007431 */ /* 0x000fe400000001ff */
[----:B------:R-:W-:Y:S01]  /*5620*/  IMAD.MOV.U32 R96, RZ, RZ, 0x1 ;  /* 0x00000001ff607424 */ /* 0x000fe200078e00ff */
[----:B------:R-:W-:Y:S06]  /*5630*/  UISETP.NE.AND.EX UP0, UPT, UR39, URZ, UPT, UP0 ;  /* 0x000000ff2700728c */ /* 0x000fec000bf05300 */
[----:B------:R-:W-:Y:S05]  /*5640*/  PLOP3.LUT P3, PT, PT, PT, UP0, 0x80, 0x8 ;  /* 0x000000000008781c */ /* 0x000fea0003f6f008 */
[----:B------:R-:W1:Y:S01]  /*5650*/  @UP0 LDCU.64 UR6, c[0x0][0x888] ;  /* 0x00011100ff0607ac */ /* 0x000e620008000a00 */
[----:B------:R-:W-:Y:S07]  /*5660*/  @UP0 UIMAD UR4, UR36, UR44, URZ ;  /* 0x0000002c240402a4 */ /* 0x000fee000f8e02ff */
[----:B------:R-:W-:Y:S01]  /*5670*/  @!P3 PRMT R96, R0, 0x7610, R96 ;  /* 0x000076100060b816 */ /* 0x000fe20000000060 */
[----:B-1----:R-:W-:Y:S03]  /*5680*/  @UP0 UIMAD.WIDE UR6, UR4, 0x4, UR6 ;  /* 0x00000004040608a5 */ /* 0x002fe6000f8e0206 */
[----:B------:R-:W1:Y:S03]  /*5690*/  @!UP0 LDCU UR4, c[0x0][0x880] ;  /* 0x00011000ff0487ac */ /* 0x000e660008000800 */
[----:B------:R-:W-:Y:S01]  /*56a0*/  IMAD.U32 R2, RZ, RZ, UR6 ;  /* 0x00000006ff027e24 */ /* 0x000fe2000f8e00ff */
[----:B------:R-:W-:Y:S05]  /*56b0*/  MOV R3, UR7 ;  /* 0x0000000700037c02 */ /* 0x000fea0008000f00 */
[----:B-----5:R2:W5:Y:S02]  /*56c0*/  @P3 LDG.E R49, desc[UR46][R2.64] ;  /* 0x0000002e02313981 */ /* 0x020564000c1e1900 */
[----:B-12---:R-:W-:Y:S02]  /*56d0*/  @!P3 IMAD.U32 R49, RZ, RZ, UR4 ;  /* 0x00000004ff31be24 */ /* 0x006fe4000f8e00ff */
.L_x_89:
[----:B------:R-:W-:Y:S05]  /*56e0*/  @!P4 BRA `(.L_x_90) ;  /* 0x000000000020c947 */ /* 0x000fea0003800000 */
[----:B------:R-:W-:Y:S04]  /*56f0*/  ISETP.NE.U32.AND P3, PT, R88, RZ, PT ;  /* 0x000000ff5800720c */ /* 0x000fe80003f65070 */
[----:B------:R-:W-:Y:S11]  /*5700*/  ISETP.NE.AND.EX P3, PT, R89, RZ, PT, P3 ;  /* 0x000000ff5900720c */ /* 0x000ff60003f65330 */
[----:B------:R-:W-:Y:S02]  /*5710*/  @!UPT UIADD3 URZ, UPT, UPT, URZ, URZ, URZ ;  /* 0x000000fffffff290 */ /* 0x000fe4000fffe0ff */
[----:B------:R-:W1:Y:S01]  /*5720*/  @P3 LDC.64 R2, c[0x0][0x8a8] ;  /* 0x00022a00ff023b82 */ /* 0x000e620000000a00 */
[----:B------:R-:W-:Y:S04]  /*5730*/  @P3 IMAD R0, R90, UR36, RZ ;  /* 0x000000245a003c24 */ /* 0x000fe8000f8e02ff */
[----:B-1----:R-:W-:Y:S05]  /*5740*/  @P3 IMAD.WIDE R2, R0, 0x4, R2 ;  /* 0x0000000400023825 */ /* 0x002fea00078e0202 */
[----:B-----5:R1:W5:Y:S02]  /*5750*/  @P3 LDG.E R47, desc[UR46][R2.64] ;  /* 0x0000002e022f3981 */ /* 0x020364000c1e1900 */
[----:B-1----:R-:W2:Y:S02]  /*5760*/  @!P3 LDC R47, c[0x0][0x8a0] ;  /* 0x00022800ff2fbb82 */ /* 0x002ea40000000800 */
.L_x_90:
[----:B-----5:R-:W-:Y:S01]  /*5770*/  FSETP.NEU.AND P4, PT, R49, RZ, PT ;  /* 0x000000ff3100720b */ /* 0x020fe20003f8d000 */
[----:B------:R-:W-:Y:S01]  /*5780*/  BSSY B1, `(.L_x_91) ;  /* 0x0000042000017945 */ /* 0x000fe20003800000 */
[----:B------:R-:W-:Y:S01]  /*5790*/  SEL R5, RZ, 0xffffffff, P2 ;  /* 0xffffffffff057807 */ /* 0x000fe20001000000 */
[----:B------:R-:W-:Y:S01]  /*57a0*/  IMAD.MOV.U32 R115, RZ, RZ, 0x1 ;  /* 0x00000001ff737424 */ /* 0x000fe200078e00ff */
[----:B------:R-:W-:Y:S02]  /*57b0*/  LOP3.LUT P3, RZ, R96, 0xff, RZ, 0xc0, !PT ;  /* 0x000000ff60ff7812 */ /* 0x000fe4000786c0ff */
[----:B------:R-:W-:Y:S02]  /*57c0*/  CS2R R86, SRZ ;  /* 0x0000000000567805 */ /* 0x000fe4000001ff00 */
[----:B------:R-:W-:Y:S02]  /*57d0*/  @P1 SEL R0, RZ, 0xffffffff, P4 ;  /* 0xffffffffff001807 */ /* 0x000fe40002000000 */
[----:B------:R-:W-:Y:S02]  /*57e0*/  CS2R R84, SRZ ;  /* 0x0000000000547805 */ /* 0x000fe4000001ff00 */
[----:B------:R-:W-:Y:S02]  /*57f0*/  LEA R2, R105, UR49, 0x3 ;  /* 0x0000003169027c11 */ /* 0x000fe4000f8e18ff */
[----:B------:R-:W-:Y:S02]  /*5800*/  CS2R R82, SRZ ;  /* 0x0000000000527805 */ /* 0x000fe4000001ff00 */
[----:B------:R-:W-:Y:S02]  /*5810*/  @P0 SEL R0, R5, R0, !P3 ;  /* 0x0000000005000207 */ /* 0x000fe40005800000 */
[----:B------:R-:W-:Y:S02]  /*5820*/  CS2R R80, SRZ ;  /* 0x0000000000507805 */ /* 0x000fe4000001ff00 */
[----:B------:R-:W-:Y:S02]  /*5830*/  LEA R113, R45, UR49, 0x3 ;  /* 0x000000312d717c11 */ /* 0x000fe4000f8e18ff */
[----:B------:R-:W-:Y:S02]  /*5840*/  @P1 LOP3.LUT R0, R0, 0x1, RZ, 0xc0, !PT ;  /* 0x0000000100001812 */ /* 0x000fe400078ec0ff */
[----:B------:R-:W-:Y:S02]  /*5850*/  SHF.L.U32 R3, R107, 0x1f, RZ ;  /* 0x0000001f6b037819 */ /* 0x000fe400000006ff */
[----:B------:R-:W-:Y:S02]  /*5860*/  ISETP.NE.U32.OR P6, PT, R0, 0x1, !P1 ;  /* 0x000000010000780c */ /* 0x000fe40004fc5470 */
[----:B------:R-:W-:Y:S02]  /*5870*/  PLOP3.LUT P2, PT, PT, PT, UP1, 0x80, 0x8 ;  /* 0x000000000008781c */ /* 0x000fe40003f4f018 */
[----:B------:R-:W-:Y:S02]  /*5880*/  LEA.HI R48, R45, R45, RZ, 0x1 ;  /* 0x0000002d2d307211 */ /* 0x000fe400078f08ff */
[----:B------:R-:W-:Y:S02]  /*5890*/  SEL R4, RZ, 0xffffffff, P4 ;  /* 0xffffffffff047807 */ /* 0x000fe40002000000 */
[----:B------:R-:W-:Y:S05]  /*58a0*/  P2R R118, PR, RZ, 0x40 ;  /* 0x00000040ff767803 */ /* 0x000fea0000000000 */
[----:B------:R-:W-:Y:S02]  /*58b0*/  @P6 SHF.L.U32 R0, R104, 0x1f, RZ ;  /* 0x0000001f68006819 */ /* 0x000fe400000006ff */
[----:B------:R-:W-:Y:S02]  /*58c0*/  @P2 SEL R4, R5, R4, !P3 ;  /* 0x0000000405042207 */ /* 0x000fe40005800000 */
[----:B------:R1:W3:Y:S02]  /*58d0*/  @P6 SYNCS.PHASECHK.TRANS64.TRYWAIT P1, [R2+URZ+0x50], R0 ;  /* 0x00005000020065a7 */ /* 0x0002e400080211ff */
[----:B------:R-:W-:Y:S04]  /*58e0*/  LOP3.LUT R4, R4, 0x1, RZ, 0xc0, !PT ;  /* 0x0000000104047812 */ /* 0x000fe800078ec0ff */
[----:B------:R-:W-:Y:S04]  /*58f0*/  ISETP.NE.U32.AND P5, PT, R4, 0x1, PT ;  /* 0x000000010400780c */ /* 0x000fe80003fa5070 */
[----:B------:R-:W-:Y:S01]  /*5900*/  P2R R116, PR, RZ, 0x20 ;  /* 0x00000020ff747803 */ /* 0x000fe20000000000 */
[----:B------:R4:W2:Y:S01]  /*5910*/  SYNCS.PHASECHK.TRANS64.TRYWAIT P0, [R113+URZ+0xc0], R3 ;  /* 0x0000c003710075a7 */ /* 0x0008a200080011ff */
[C---:B-1----:R-:W-:Y:S01]  /*5920*/  IMAD.SHL.U32 R0, R48.reuse, 0x80, RZ ;  /* 0x0000008030007824 */ /* 0x042fe200078e00ff */
[----:B------:R-:W-:Y:S04]  /*5930*/  LOP3.LUT R48, R48, 0xffe, RZ, 0xc0, !PT ;  /* 0x00000ffe30307812 */ /* 0x000fe800078ec0ff */
[----:B------:R-:W-:Y:S01]  /*5940*/  LOP3.LUT R0, R0, 0xffffff00, RZ, 0xc0, !PT ;  /* 0xffffff0000007812 */ /* 0x000fe200078ec0ff */
[----:B------:R-:W-:Y:S04]  /*5950*/  IMAD.IADD R48, R45, 0x1, -R48 ;  /* 0x000000012d307824 */ /* 0x000fe800078e0a30 */
[----:B------:R-:W-:Y:S04]  /*5960*/  IMAD.IADD R0, R46, 0x1, R0 ;  /* 0x000000012e007824 */ /* 0x000fe800078e0200 */
[----:B------:R-:W-:Y:S01]  /*5970*/  IMAD R48, R48, 0x100000, R0 ;  /* 0x0010000030307824 */ /* 0x000fe200078e0200 */
[----:B---3--:R-:W-:Y:S01]  /*5980*/  @P6 SEL R115, RZ, 0x1, !P1 ;  /* 0x00000001ff736807 */ /* 0x008fe20004800000 */
[----:B----4-:R-:W-:Y:S06]  /*5990*/  @!P6 BRA `(.L_x_92) ;  /* 0x000000000080e947 */ /* 0x010fec0003800000 */
[----:B------:R-:W-:Y:S01]  /*59a0*/  @P5 IMAD R5, R105, 0x1000, R100 ;  /* 0x0000100069055824 */ /* 0x000fe200078e0264 */
[----:B------:R-:W-:Y:S01]  /*59b0*/  ISETP.NE.AND P1, PT, R115, RZ, PT ;  /* 0x000000ff7300720c */ /* 0x000fe20003f25270 */
[----:B------:R-:W-:Y:S01]  /*59c0*/  BSSY B0, `(.L_x_93) ;  /* 0x000000b000007945 */ /* 0x000fe20003800000 */
[----:B------:R-:W-:Y:S01]  /*59d0*/  CS2R R82, SRZ ;  /* 0x0000000000527805 */ /* 0x000fe2000001ff00 */
[----:B------:R-:W-:Y:S01]  /*59e0*/  @P5 VIADD R4, R5, UR49 ;  /* 0x0000003105045c36 */ /* 0x000fe20008000000 */
[----:B------:R-:W-:Y:S02]  /*59f0*/  CS2R R80, SRZ ;  /* 0x0000000000507805 */ /* 0x000fe4000001ff00 */
[----:B------:R-:W-:Y:S02]  /*5a00*/  CS2R R86, SRZ ;  /* 0x0000000000567805 */ /* 0x000fe4000001ff00 */
[----:B------:R-:W-:Y:S01]  /*5a10*/  CS2R R84, SRZ ;  /* 0x0000000000547805 */ /* 0x000fe2000001ff00 */
[----:B------:R-:W-:Y:S04]  /*5a20*/  @P5 IMAD R4, R108, -0x10, R4 ;  /* 0xfffffff06c045824 */ /* 0x000fe800078e0204 */
[----:B------:R-:W-:Y:S05]  /*5a30*/  @P1 BRA `(.L_x_94) ;  /* 0x00000000000c1947 */ /* 0x000fea0003800000 */
[----:B------:R-:W-:Y:S04]  /*5a40*/  SHF.L.U32 R0, R104, 0x1f, RZ ;  /* 0x0000001f68007819 */ /* 0x000fe800000006ff */
[----:B------:R-:W1:Y:S02]  /*5a50*/  SYNCS.PHASECHK.TRANS64.TRYWAIT P1, [R2+URZ+0x50], R0 ;  /* 0x00005000020075a7 */ /* 0x000e6400080211ff */
[----:B-1----:R-:W-:Y:S05]  /*5a60*/  @!P1 BRA `(.L_x_95) ;  /* 0x0000004000289947 */ /* 0x002fea0003800000 */
.L_x_94:
[----:B------:R-:W-:Y:S05]  /*5a70*/  BSYNC B0 ;  /* 0x0000000000007941 */ /* 0x000fea0003800000 */
.L_x_93:
[----:B------:R-:W-:Y:S01]  /*5a80*/  ISETP.NE.AND P1, PT, R116, RZ, PT ;  /* 0x000000ff7400720c */ /* 0x000fe20003f25270 */
[----:B-1----:R-:W-:Y:S02]  /*5a90*/  VIADD R2, R2, 0x70 ;  /* 0x0000007002027836 */ /* 0x002fe40000000000 */
[----:B------:R-:W-:Y:S02]  /*5aa0*/  IMAD.U32 R0, RZ, RZ, UR37 ;  /* 0x00000025ff007e24 */ /* 0x000fe4000f8e00ff */
[----:B------:R-:W-:Y:S03]  /*5ab0*/  VIADD R105, R105, 0x1 ;  /* 0x0000000169697836 */ /* 0x000fe60000000000 */
[----:B------:R-:W-:Y:S05]  /*5ac0*/  PRMT R0, R0, 0x654, R2 ;  /* 0x0000065400007816 */ /* 0x000fea0000000002 */
[----:B------:R1:W3:Y:S04]  /*5ad0*/  @P1 LDS.128 R80, [R5+UR49+0x200] ;  /* 0x0002003105501984 */ /* 0x0002e80008000c00 */
[----:B------:R1:W4:Y:S01]  /*5ae0*/  @P1 LDS.128 R84, [R4+0x210] ;  /* 0x0002100004541984 */ /* 0x0003220000000c00 */
[C---:B------:R-:W-:Y:S01]  /*5af0*/  ISETP.NE.AND P1, PT, R105.reuse, 0x4, PT ;  /* 0x000000046900780c */ /* 0x040fe20003f25270 */
[----:B------:R-:W-:Y:S01]  /*5b00*/  @!PT LDS RZ, [RZ] ;  /* 0x00000000fffff984 */ /* 0x000fe20000000800 */
[----:B------:R-:W-:Y:S01]  /*5b10*/  @!PT LDS RZ, [RZ] ;  /* 0x00000000fffff984 */ /* 0x000fe20000000800 */
[----:B------:R-:W-:Y:S01]  /*5b20*/  @!PT LDS RZ, [RZ] ;  /* 0x00000000fffff984 */ /* 0x000fe20000000800 */
[----:B------:R-:W-:Y:S01]  /*5b30*/  @!PT LDS RZ, [RZ] ;  /* 0x00000000fffff984 */ /* 0x000fe20000000800 */
[----:B------:R5:W-:Y:S06]  /*5b40*/  MEMBAR.ALL.CTA ;  /* 0x0000000000007992 */ /* 0x000bec0000008000 */
[----:B-----5:R-:W5:Y:S01]  /*5b50*/  FENCE.VIEW.ASYNC.S ;  /* 0x00000000000073c6 */ /* 0x020f620000000000 */
[----:B------:R-:W-:Y:S01]  /*5b60*/  SEL R105, R105, RZ, P1 ;  /* 0x000000ff69697207 */ /* 0x000fe20000800000 */
[----:B-----5:R5:W-:Y:S02]  /*5b70*/  SYNCS.ARRIVE.TRANS64.RED.A1T0 RZ, [R0+URZ], RZ ;  /* 0x000000ff00ff79a7 */ /* 0x020be400081004ff */
[----:B-----5:R-:W-:Y:S04]  /*5b80*/  SEL R0, RZ, 0x1, P1 ;  /* 0x00000001ff007807 */ /* 0x020fe80000800000 */
[----:B-1-3--:R-:W-:Y:S02]  /*5b90*/  LOP3.LUT R104, R104, R0, RZ, 0x3c, !PT ;  /* 0x0000000068687212 */ /* 0x00afe400078e3cff */
.L_x_92:
[----:B------:R-:W-:Y:S05]  /*5ba0*/  BSYNC B1 ;  /* 0x0000000000017941 */ /* 0x000fea0003800000 */
.L_x_91:
[----:B------:R-:W-:Y:S04]  /*5bb0*/  SHF.R.U32.HI R0, RZ, 0x15, R48 ;  /* 0x00000015ff007819 */ /* 0x000fe80000011630 */
[----:B------:R-:W-:Y:S01]  /*5bc0*/  LOP3.LUT P1, RZ, R0, 0x3, R101, 0x48, !PT ;  /* 0x0000000300ff7812 */ /* 0x000fe20007824865 */
[----:B------:R-:W-:Y:S01]  /*5bd0*/  @!UPT UIADD3 URZ, UPT, UPT, URZ, URZ, URZ ;  /* 0x000000fffffff290 */ /* 0x000fe2000fffe0ff */
[----:B--2---:R-:W-:Y:S11]  /*5be0*/  @P0 BRA `(.L_x_96) ;  /* 0x0000000000080947 */ /* 0x004ff60003800000 */
[----:B------:R-:W1:Y:S02]  /*5bf0*/  SYNCS.PHASECHK.TRANS64.TRYWAIT P0, [R113+URZ+0xc0], R3 ;  /* 0x0000c003710075a7 */ /* 0x000e6400080011ff */
[----:B-1----:R-:W-:Y:S05]  /*5c00*/  @!P0 BRA `(.L_x_97) ;  /* 0x0000003c00d48947 */ /* 0x002fea0003800000 */
.L_x_96:
[----:B------:R-:W-:Y:S05]  /*5c10*/  @!P1 BRA `(.L_x_98) ;  /* 0x0000000000409947 */ /* 0x000fea0003800000 */
[----:B------:R-:W2:Y:S01]  /*5c20*/  LDCU.64 UR8, c[0x4][0x78] ;  /* 0x01000f00ff0877ac */ /* 0x000ea20008000a00 */
[----:B-1----:R-:W-:Y:S01]  /*5c30*/  MOV R3, 0x0 ;  /* 0x0000000000037802 */ /* 0x002fe20000000f00 */
[----:B------:R-:W-:Y:S02]  /*5c40*/  HFMA2 R12, -RZ, RZ, 0, 5.9604644775390625e-08 ;  /* 0x00000001ff0c7431 */ /* 0x000fe400000001ff */
[----:B------:R-:W-:Y:S02]  /*5c50*/  IMAD.MOV.U32 R8, RZ, RZ, 0x192 ;  /* 0x00000192ff087424 */ /* 0x000fe400078e00ff */
[----:B------:R-:W-:Y:S01]  /*5c60*/  IMAD.MOV.U32 R13, RZ, RZ, RZ ;  /* 0x000000ffff0d7224 */ /* 0x000fe200078e00ff */
[----:B------:R-:W1:Y:S01]  /*5c70*/  LDCU.64 UR6, c[0x4][0x80] ;  /* 0x01001000ff0677ac */ /* 0x000e620008000a00 */
[----:B------:R-:W3:Y:S01]  /*5c80*/  LDC.64 R2, c[0x4][R3] ;  /* 0x0100000003027b82 */ /* 0x000ee20000000a00 */
[----:B------:R-:W5:Y:S01]  /*5c90*/  LDCU.64 UR4, c[0x4][0x18] ;  /* 0x01000300ff0477ac */ /* 0x000f620008000a00 */
[----:B--2---:R-:W-:Y:S01]  /*5ca0*/  MOV R5, UR9 ;  /* 0x0000000900057c02 */ /* 0x004fe20008000f00 */
[----:B------:R-:W-:Y:S01]  /*5cb0*/  IMAD.U32 R4, RZ, RZ, UR8 ;  /* 0x00000008ff047e24 */ /* 0x000fe2000f8e00ff */
[----:B-1----:R-:W-:Y:S01]  /*5cc0*/  MOV R7, UR7 ;  /* 0x0000000700077c02 */ /* 0x002fe20008000f00 */
[----:B------:R-:W-:Y:S01]  /*5cd0*/  IMAD.U32 R6, RZ, RZ, UR6 ;  /* 0x00000006ff067e24 */ /* 0x000fe2000f8e00ff */
[----:B-----5:R-:W-:Y:S01]  /*5ce0*/  MOV R11, UR5 ;  /* 0x00000005000b7c02 */ /* 0x020fe20008000f00 */
[----:B------:R-:W-:Y:S02]  /*5cf0*/  IMAD.U32 R10, RZ, RZ, UR4 ;  /* 0x00000004ff0a7e24 */ /* 0x000fe4000f8e00ff */
[----:B------:R-:W-:Y:S07]  /*5d00*/  LEPC R20, `(.L_x_98) ;  /* 0x000000001014794e */ /* 0x000fee0000000000 */
[----:B---34-:R-:W-:Y:S05]  /*5d10*/  CALL.ABS.NOINC R2 ;  /* 0x0000000002007343 */ /* 0x018fea0003c00000 */
.L_x_98:
[----:B------:R-:W-:Y:S01]  /*5d20*/  F2FP.F16.E5M2.UNPACK_B R4, R81 ;  /* 0x00000051ff04723e */ /* 0x000fe200020004ff */
[----:B------:R-:W-:Y:S05]  /*5d30*/  WARPSYNC.ALL ;  /* 0x0000000000007948 */ /* 0x000fea0003800000 */
[----:B------:R-:W-:Y:S01]  /*5d40*/  R2UR UR4, R48 ;  /* 0x00000000300472ca */ /* 0x000fe200000e0000 */
[--C-:B------:R-:W-:Y:S01]  /*5d50*/  HADD2.F32 R53, -RZ, R4.reuse.H0_H0 ;  /* 0x20000004ff357230 */ /* 0x100fe20000004100 */
[-C--:B-1----:R-:W-:Y:S01]  /*5d60*/  F2FP.F16.E5M2.UNPACK_B R3, R80.reuse ;  /* 0x00000050ff03723e */ /* 0x082fe200020004ff */
[----:B------:R-:W-:Y:S01]  /*5d70*/  HADD2.F32 R54, -RZ, R4.H1_H1 ;  /* 0x30000004ff367230 */ /* 0x000fe20000004100 */
[----:B------:R-:W-:Y:S01]  /*5d80*/  F2FP.F16.E5M2.UNPACK_B R0, R80.H1 ;  /* 0x00000050ff00723e */ /* 0x000fe200030004ff */
[----:B------:R-:W-:Y:S01]  /*5d90*/  BSSY.RECONVERGENT B0, `(.L_x_99) ;  /* 0x0000099000007945 */ /* 0x000fe20003800200 */
[----:B------:R-:W-:Y:S01]  /*5da0*/  F2FP.F16.E5M2.UNPACK_B R64, R83.H1 ;  /* 0x00000053ff40723e */ /* 0x000fe200030004ff */
[--C-:B------:R-:W-:Y:S01]  /*5db0*/  HADD2.F32 R2, -RZ, R3.reuse.H0_H0 ;  /* 0x20000003ff027230 */ /* 0x100fe20000004100 */
[----:B----4-:R-:W-:Y:S01]  /*5dc0*/  F2FP.F16.E5M2.UNPACK_B R74, R86 ;  /* 0x00000056ff4a723e */ /* 0x010fe200020004ff */
[----:B------:R-:W-:Y:S01]  /*5dd0*/  HADD2.F32 R50, -RZ, R3.H1_H1 ;  /* 0x30000003ff327230 */ /* 0x000fe20000004100 */
[----:B------:R-:W-:Y:S01]  /*5de0*/  F2FP.F16.E5M2.UNPACK_B R3, R81.H1 ;  /* 0x00000051ff03723e */ /* 0x000fe200030004ff */
[--C-:B------:R-:W-:Y:S01]  /*5df0*/  HADD2.F32 R51, -RZ, R0.reuse.H0_H0 ;  /* 0x20000000ff337230 */ /* 0x100fe20000004100 */
[----:B------:R-:W-:Y:S01]  /*5e00*/  IADD3 R114, PT, PT, R100, UR49, RZ ;  /* 0x0000003164727c10 */ /* 0x000fe2000fffe0ff */
[----:B------:R-:W-:Y:S01]  /*5e10*/  HADD2.F32 R52, -RZ, R0.H1_H1 ;  /* 0x30000000ff347230 */ /* 0x000fe20000004100 */
[----:B------:R-:W-:Y:S01]  /*5e20*/  LDTM.16dp32bit_t0_t15.x32 R4, tmem[UR4] ;  /* 0x00000004000479ee */ /* 0x000fe20008a80000 */
[----:B------:R-:W1:Y:S01]  /*5e30*/  LDTM.16dp32bit_t16_t31.x32 R4, tmem[UR4+0x20] ;  /* 0x00002004000479ee */ /* 0x000e620008aa0000 */
[-C--:B------:R-:W-:Y:S01]  /*5e40*/  F2FP.F16.E5M2.UNPACK_B R0, R82.reuse ;  /* 0x00000052ff00723e */ /* 0x080fe200020004ff */
[--C-:B------:R-:W-:Y:S01]  /*5e50*/  HADD2.F32 R55, -RZ, R3.reuse.H0_H0 ;  /* 0x20000003ff377230 */ /* 0x100fe20000004100 */
[----:B------:R-:W-:Y:S01]  /*5e60*/  SHF.L.U32 R117, R102, 0x4, RZ ;  /* 0x0000000466757819 */ /* 0x000fe200000006ff */
[----:B------:R-:W-:Y:S01]  /*5e70*/  HADD2.F32 R56, -RZ, R3.H1_H1 ;  /* 0x30000003ff387230 */ /* 0x000fe20000004100 */
[----:B------:R-:W-:Y:S01]  /*5e80*/  F2FP.F16.E5M2.UNPACK_B R3, R82.H1 ;  /* 0x00000052ff03723e */ /* 0x000fe200030004ff */
[--C-:B------:R-:W-:Y:S01]  /*5e90*/  HADD2.F32 R57, -RZ, R0.reuse.H0_H0 ;  /* 0x20000000ff397230 */ /* 0x100fe20000004100 */
[----:B------:R-:W-:Y:S01]  /*5ea0*/  IADD3 R114, PT, PT, R114, R117, RZ ;  /* 0x0000007572727210 */ /* 0x000fe20007ffe0ff */
[----:B------:R-:W-:Y:S01]  /*5eb0*/  HADD2.F32 R58, -RZ, R0.H1_H1 ;  /* 0x30000000ff3a7230 */ /* 0x000fe20000004100 */
[----:B------:R-:W-:Y:S01]  /*5ec0*/  F2FP.F16.E5M2.UNPACK_B R0, R83 ;  /* 0x00000053ff00723e */ /* 0x000fe200020004ff */
[--C-:B------:R-:W-:Y:S01]  /*5ed0*/  HADD2.F32 R59, -RZ, R3.reuse.H0_H0 ;  /* 0x20000003ff3b7230 */ /* 0x100fe20000004100 */
[----:B------:R-:W-:Y:S01]  /*5ee0*/  ISETP.NE.AND P0, PT, R110, RZ, PT ;  /* 0x000000ff6e00720c */ /* 0x000fe20003f05270 */
[----:B------:R-:W-:Y:S01]  /*5ef0*/  HADD2.F32 R60, -RZ, R3.H1_H1 ;  /* 0x30000003ff3c7230 */ /* 0x000fe20000004100 */
[-C--:B------:R-:W-:Y:S01]  /*5f00*/  F2FP.F16.E5M2.UNPACK_B R3, R84.reuse ;  /* 0x00000054ff03723e */ /* 0x080fe200020004ff */
[--C-:B------:R-:W-:Y:S01]  /*5f10*/  HADD2.F32 R61, -RZ, R0.reuse.H0_H0 ;  /* 0x20000000ff3d7230 */ /* 0x100fe20000004100 */
[----:B------:R-:W-:Y:S01]  /*5f20*/  ISETP.NE.AND P6, PT, R118, RZ, PT ;  /* 0x000000ff7600720c */ /* 0x000fe20003fc5270 */
[----:B------:R-:W-:Y:S01]  /*5f30*/  HADD2.F32 R62, -RZ, R0.H1_H1 ;  /* 0x30000000ff3e7230 */ /* 0x000fe20000004100 */
[----:B------:R-:W-:Y:S01]  /*5f40*/  F2FP.F16.E5M2.UNPACK_B R0, R84.H1 ;  /* 0x00000054ff00723e */ /* 0x000fe200030004ff */
[--C-:B------:R-:W-:Y:S02]  /*5f50*/  HADD2.F32 R65, -RZ, R3.reuse.H0_H0 ;  /* 0x20000003ff417230 */ /* 0x100fe40000004100 */
[----:B------:R-:W-:Y:S01]  /*5f60*/  HADD2.F32 R66, -RZ, R3.H1_H1 ;  /* 0x30000003ff427230 */ /* 0x000fe20000004100 */
[-C--:B------:R-:W-:Y:S01]  /*5f70*/  F2FP.F16.E5M2.UNPACK_B R3, R85.reuse ;  /* 0x00000055ff03723e */ /* 0x080fe200020004ff */
[--C-:B------:R-:W-:Y:S02]  /*5f80*/  HADD2.F32 R67, -RZ, R0.reuse.H0_H0 ;  /* 0x20000000ff437230 */ /* 0x100fe40000004100 */
[----:B------:R-:W-:Y:S01]  /*5f90*/  HADD2.F32 R68, -RZ, R0.H1_H1 ;  /* 0x30000000ff447230 */ /* 0x000fe20000004100 */
[----:B------:R-:W-:Y:S01]  /*5fa0*/  F2FP.F16.E5M2.UNPACK_B R0, R85.H1 ;  /* 0x00000055ff00723e */ /* 0x000fe200030004ff */
[--C-:B------:R-:W-:Y:S02]  /*5fb0*/  HADD2.F32 R69, -RZ, R3.reuse.H0_H0 ;  /* 0x20000003ff457230 */ /* 0x100fe40000004100 */
[C---:B-1----:R-:W-:Y:S01]  /*5fc0*/  FMUL R7, R47.reuse, R7 ;  /* 0x000000072f077220 */ /* 0x042fe20000400000 */
[----:B------:R-:W-:Y:S01]  /*5fd0*/  HADD2.F32 R70, -RZ, R3.H1_H1 ;  /* 0x30000003ff467230 */ /* 0x000fe20000004100 */
[----:B------:R-:W-:Y:S01]  /*5fe0*/  F2FP.F16.E5M2.UNPACK_B R3, R86.H1 ;  /* 0x00000056ff03723e */ /* 0x000fe200030004ff */
[--C-:B------:R-:W-:Y:S02]  /*5ff0*/  HADD2.F32 R71, -RZ, R0.reuse.H0_H0 ;  /* 0x20000000ff477230 */ /* 0x100fe40000004100 */
[----:B------:R-:W-:Y:S02]  /*6000*/  HADD2.F32 R72, -RZ, R0.H1_H1 ;  /* 0x30000000ff487230 */ /* 0x000fe40000004100 */
[----:B------:R-:W-:Y:S01]  /*6010*/  FMUL R0, R47, R4 ;  /* 0x000000042f007220 */ /* 0x000fe20000400000 */
[--C-:B------:R-:W-:Y:S01]  /*6020*/  HADD2.F32 R73, -RZ, R74.reuse.H0_H0 ;  /* 0x2000004aff497230 */ /* 0x100fe20000004100 */
[----:B------:R-:W-:Y:S01]  /*6030*/  F2FP.F16.E5M2.UNPACK_B R4, R87 ;  /* 0x00000057ff04723e */ /* 0x000fe200020004ff */
[----:B------:R-:W-:Y:S02]  /*6040*/  HADD2.F32 R74, -RZ, R74.H1_H1 ;  /* 0x3000004aff4a7230 */ /* 0x000fe40000004100 */
[----:B------:R-:W-:Y:S01]  /*6050*/  FFMA R0, R49, R2, R0 ;  /* 0x0000000231007223 */ /* 0x000fe20000000000 */
[----:B------:R-:W-:Y:S01]  /*6060*/  FMUL R2, R47, R5 ;  /* 0x000000052f027220 */ /* 0x000fe20000400000 */
[--C-:B------:R-:W-:Y:S01]  /*6070*/  HADD2.F32 R75, -RZ, R3.reuse.H0_H0 ;  /* 0x20000003ff4b7230 */ /* 0x100fe20000004100 */
[----:B------:R-:W-:Y:S01]  /*6080*/  F2FP.F16.E5M2.UNPACK_B R5, R87.H1 ;  /* 0x00000057ff05723e */ /* 0x000fe200030004ff */
[----:B------:R-:W-:Y:S02]  /*6090*/  HADD2.F32 R76, -RZ, R3.H1_H1 ;  /* 0x30000003ff4c7230 */ /* 0x000fe40000004100 */
[----:B------:R-:W-:Y:S01]  /*60a0*/  FFMA R2, R49, R50, R2 ;  /* 0x0000003231027223 */ /* 0x000fe20000000002 */
[--C-:B------:R-:W-:Y:S02]  /*60b0*/  HADD2.F32 R50, -RZ, R4.reuse.H0_H0 ;  /* 0x20000004ff327230 */ /* 0x100fe40000004100 */
[C---:B------:R-:W-:Y:S01]  /*60c0*/  FMUL R3, R47.reuse, R6 ;  /* 0x000000062f037220 */ /* 0x040fe20000400000 */
[--C-:B------:R-:W-:Y:S02]  /*60d0*/  HADD2.F32 R77, -RZ, R5.reuse.H1_H1 ;  /* 0x30000005ff4d7230 */ /* 0x100fe40000004100 */
[C---:B------:R-:W-:Y:S01]  /*60e0*/  FMUL R6, R47.reuse, R11 ;  /* 0x0000000b2f067220 */ /* 0x040fe20000400000 */
[----:B------:R-:W-:Y:S01]  /*60f0*/  FMUL R11, R47, R16 ;  /* 0x000000102f0b7220 */ /* 0x000fe20000400000 */
[C---:B------:R-:W-:Y:S01]  /*6100*/  FFMA R3, R49.reuse, R51, R3 ;  /* 0x0000003331037223 */ /* 0x040fe20000000003 */
[----:B------:R-:W-:Y:S01]  /*6110*/  FFMA R7, R49, R52, R7 ;  /* 0x0000003431077223 */ /* 0x000fe20000000007 */
[----:B------:R-:W-:Y:S02]  /*6120*/  HADD2.F32 R51, -RZ, R4.H1_H1 ;  /* 0x30000004ff337230 */ /* 0x000fe40000004100 */
[C---:B------:R-:W-:Y:S01]  /*6130*/  FMUL R4, R47.reuse, R9 ;  /* 0x000000092f047220 */ /* 0x040fe20000400000 */
[----:B------:R-:W-:Y:S02]  /*6140*/  HADD2.F32 R52, -RZ, R5.H0_H0 ;  /* 0x20000005ff347230 */ /* 0x000fe40000004100 */
[----:B------:R-:W-:Y:S01]  /*6150*/  FMUL R16, R47, R21 ;  /* 0x000000152f107220 */ /* 0x000fe20000400000 */
[----:B------:R-:W-:Y:S01]  /*6160*/  F2FP.SATFINITE.E5M2.F32.PACK_AB_MERGE_C R78, R7, R3, RZ ;  /* 0x00000003074e723e */ /* 0x000fe200048060ff */
[C---:B------:R-:W-:Y:S01]  /*6170*/  FMUL R3, R47.reuse, R8 ;  /* 0x000000082f037220 */ /* 0x040fe20000400000 */
[C---:B------:R-:W-:Y:S01]  /*6180*/  FMUL R7, R47.reuse, R12 ;  /* 0x0000000c2f077220 */ /* 0x040fe20000400000 */
[C---:B------:R-:W-:Y:S01]  /*6190*/  FMUL R8, R47.reuse, R13 ;  /* 0x0000000d2f087220 */ /* 0x040fe20000400000 */
[----:B------:R-:W-:Y:S01]  /*61a0*/  FMUL R12, R47, R17 ;  /* 0x000000112f0c7220 */ /* 0x000fe20000400000 */
[C---:B------:R-:W-:Y:S01]  /*61b0*/  FFMA R3, R49.reuse, R53, R3 ;  /* 0x0000003531037223 */ /* 0x040fe20000000003 */
[----:B------:R-:W-:Y:S01]  /*61c0*/  FFMA R4, R49, R54, R4 ;  /* 0x0000003631047223 */ /* 0x000fe20000000004 */
[C---:B------:R-:W-:Y:S01]  /*61d0*/  FMUL R5, R47.reuse, R10 ;  /* 0x0000000a2f057220 */ /* 0x040fe20000400000 */
[C---:B------:R-:W-:Y:S01]  /*61e0*/  FMUL R9, R47.reuse, R14 ;  /* 0x0000000e2f097220 */ /* 0x040fe20000400000 */
[C---:B------:R-:W-:Y:S01]  /*61f0*/  FMUL R10, R47.reuse, R15 ;  /* 0x0000000f2f0a7220 */ /* 0x040fe20000400000 */
[----:B------:R-:W-:Y:S01]  /*6200*/  FMUL R15, R47, R20 ;  /* 0x000000142f0f7220 */ /* 0x000fe20000400000 */
[C---:B------:R-:W-:Y:S01]  /*6210*/  FFMA R5, R49.reuse, R55, R5 ;  /* 0x0000003731057223 */ /* 0x040fe20000000005 */
[C---:B------:R-:W-:Y:S01]  /*6220*/  FFMA R6, R49.reuse, R56, R6 ;  /* 0x0000003831067223 */ /* 0x040fe20000000006 */
[C---:B------:R-:W-:Y:S01]  /*6230*/  FFMA R7, R49.reuse, R57, R7 ;  /* 0x0000003931077223 */ /* 0x040fe20000000007 */
[C---:B------:R-:W-:Y:S01]  /*6240*/  FFMA R8, R49.reuse, R58, R8 ;  /* 0x0000003a31087223 */ /* 0x040fe20000000008 */
[--C-:B------:R-:W-:Y:S02]  /*6250*/  HADD2.F32 R63, -RZ, R64.reuse.H0_H0 ;  /* 0x20000040ff3f7230 */ /* 0x100fe40000004100 */
[C---:B------:R-:W-:Y:S01]  /*6260*/  FFMA R9, R49.reuse, R59, R9 ;  /* 0x0000003b31097223 */ /* 0x040fe20000000009 */
[----:B------:R-:W-:Y:S01]  /*6270*/  F2FP.SATFINITE.E5M2.F32.PACK_AB_MERGE_C R5, R6, R5, RZ ;  /* 0x000000050605723e */ /* 0x000fe200048060ff */
[C---:B------:R-:W-:Y:S01]  /*6280*/  FFMA R10, R49.reuse, R60, R10 ;  /* 0x0000003c310a7223 */ /* 0x040fe2000000000a */
[C---:B------:R-:W-:Y:S01]  /*6290*/  FFMA R11, R49.reuse, R61, R11 ;  /* 0x0000003d310b7223 */ /* 0x040fe2000000000b */
[----:B------:R-:W-:Y:S01]  /*62a0*/  FFMA R12, R49, R62, R12 ;  /* 0x0000003e310c7223 */ /* 0x000fe2000000000c */
[C---:B------:R-:W-:Y:S01]  /*62b0*/  FMUL R20, R47.reuse, R25 ;  /* 0x000000192f147220 */ /* 0x040fe20000400000 */
[C---:B------:R-:W-:Y:S01]  /*62c0*/  FMUL R25, R47.reuse, R30 ;  /* 0x0000001e2f197220 */ /* 0x040fe20000400000 */
[C---:B------:R-:W-:Y:S01]  /*62d0*/  FMUL R30, R47.reuse, R35 ;  /* 0x000000232f1e7220 */ /* 0x040fe20000400000 */
[----:B------:R-:W-:Y:S01]  /*62e0*/  F2FP.SATFINITE.E5M2.F32.PACK_AB_MERGE_C R9, R10, R9, RZ ;  /* 0x000000090a09723e */ /* 0x000fe200048060ff */
[----:B------:R-:W-:Y:S02]  /*62f0*/  HADD2.F32 R64, -RZ, R64.H1_H1 ;  /* 0x30000040ff407230 */ /* 0x000fe40000004100 */
[C---:B------:R-:W-:Y:S01]  /*6300*/  FMUL R13, R47.reuse, R18 ;  /* 0x000000122f0d7220 */ /* 0x040fe20000400000 */
[C---:B------:R-:W-:Y:S01]  /*6310*/  FMUL R14, R47.reuse, R19 ;  /* 0x000000132f0e7220 */ /* 0x040fe20000400000 */
[C---:B------:R-:W-:Y:S01]  /*6320*/  FMUL R17, R47.reuse, R22 ;  /* 0x000000162f117220 */ /* 0x040fe20000400000 */
[----:B------:R-:W-:Y:S01]  /*6330*/  FMUL R18, R47, R23 ;  /* 0x000000172f127220 */ /* 0x000fe20000400000 */
[C---:B------:R-:W-:Y:S01]  /*6340*/  FFMA R13, R49.reuse, R63, R13 ;  /* 0x0000003f310d7223 */ /* 0x040fe2000000000d */
[C---:B------:R-:W-:Y:S01]  /*6350*/  FFMA R14, R49.reuse, R64, R14 ;  /* 0x00000040310e7223 */ /* 0x040fe2000000000e */
[----:B------:R-:W-:Y:S01]  /*6360*/  FFMA R15, R49, R65, R15 ;  /* 0x00000041310f7223 */ /* 0x000fe2000000000f */
[----:B------:R-:W-:Y:S01]  /*6370*/  FMUL R19, R47, R24 ;  /* 0x000000182f137220 */ /* 0x000fe20000400000 */
[C---:B------:R-:W-:Y:S01]  /*6380*/  FFMA R16, R49.reuse, R66, R16 ;  /* 0x0000004231107223 */ /* 0x040fe20000000010 */
[----:B------:R-:W-:Y:S01]  /*6390*/  FFMA R17, R49, R67, R17 ;  /* 0x0000004331117223 */ /* 0x000fe20000000011 */
[----:B------:R-:W-:Y:S01]  /*63a0*/  F2FP.SATFINITE.E5M2.F32.PACK_AB_MERGE_C R13, R14, R13, RZ ;  /* 0x0000000d0e0d723e */ /* 0x000fe200048060ff */
[C---:B------:R-:W-:Y:S01]  /*63b0*/  FMUL R21, R47.reuse, R26 ;  /* 0x0000001a2f157220 */ /* 0x040fe20000400000 */
[----:B------:R-:W-:Y:S01]  /*63c0*/  FMUL R22, R47, R27 ;  /* 0x0000001b2f167220 */ /* 0x000fe20000400000 */
[C---:B------:R-:W-:Y:S01]  /*63d0*/  FFMA R18, R49.reuse, R68, R18 ;  /* 0x0000004431127223 */ /* 0x040fe20000000012 */
[----:B------:R-:W-:Y:S01]  /*63e0*/  FFMA R19, R49, R69, R19 ;  /* 0x0000004531137223 */ /* 0x000fe20000000013 */
[----:B------:R-:W-:Y:S01]  /*63f0*/  FMUL R23, R47, R28 ;  /* 0x0000001c2f177220 */ /* 0x000fe20000400000 */
[----:B------:R-:W-:Y:S01]  /*6400*/  FFMA R20, R49, R70, R20 ;  /* 0x0000004631147223 */ /* 0x000fe20000000014 */
[----:B------:R-:W-:Y:S01]  /*6410*/  FMUL R24, R47, R29 ;  /* 0x0000001d2f187220 */ /* 0x000fe20000400000 */
[C---:B------:R-:W-:Y:S01]  /*6420*/  FFMA R21, R49.reuse, R71, R21 ;  /* 0x0000004731157223 */ /* 0x040fe20000000015 */
[----:B------:R-:W-:Y:S01]  /*6430*/  FFMA R22, R49, R72, R22 ;  /* 0x0000004831167223 */ /* 0x000fe20000000016 */
[C---:B------:R-:W-:Y:S01]  /*6440*/  FMUL R26, R47.reuse, R31 ;  /* 0x0000001f2f1a7220 */ /* 0x040fe20000400000 */
[----:B------:R-:W-:Y:S01]  /*6450*/  FMUL R27, R47, R32 ;  /* 0x000000202f1b7220 */ /* 0x000fe20000400000 */
[----:B------:R-:W-:Y:S01]  /*6460*/  FFMA R23, R49, R73, R23 ;  /* 0x0000004931177223 */ /* 0x000fe20000000017 */
[----:B------:R-:W-:Y:S01]  /*6470*/  FMUL R28, R47, R33 ;  /* 0x000000212f1c7220 */ /* 0x000fe20000400000 */
[----:B------:R-:W-:Y:S01]  /*6480*/  FFMA R24, R49, R74, R24 ;  /* 0x0000004a31187223 */ /* 0x000fe20000000018 */
[----:B------:R-:W-:Y:S01]  /*6490*/  FMUL R29, R47, R34 ;  /* 0x000000222f1d7220 */ /* 0x000fe20000400000 */
[C---:B------:R-:W-:Y:S01]  /*64a0*/  FFMA R25, R49.reuse, R75, R25 ;  /* 0x0000004b31197223 */ /* 0x040fe20000000019 */
[C---:B------:R-:W-:Y:S01]  /*64b0*/  FFMA R26, R49.reuse, R76, R26 ;  /* 0x0000004c311a7223 */ /* 0x040fe2000000001a */
[C---:B------:R-:W-:Y:S01]  /*64c0*/  FFMA R27, R49.reuse, R50, R27 ;  /* 0x00000032311b7223 */ /* 0x040fe2000000001b */
[C---:B------:R-:W-:Y:S01]  /*64d0*/  FFMA R28, R49.reuse, R51, R28 ;  /* 0x00000033311c7223 */ /* 0x040fe2000000001c */
[----:B------:R-:W-:Y:S01]  /*64e0*/  F2FP.SATFINITE.E5M2.F32.PACK_AB_MERGE_C R17, R18, R17, RZ ;  /* 0x000000111211723e */ /* 0x000fe200048060ff */
[C---:B------:R-:W-:Y:S01]  /*64f0*/  FFMA R29, R49.reuse, R52, R29 ;  /* 0x00000034311d7223 */ /* 0x040fe2000000001d */
[----:B------:R-:W-:Y:S01]  /*6500*/  F2FP.SATFINITE.E5M2.F32.PACK_AB_MERGE_C R21, R22, R21, RZ ;  /* 0x000000151615723e */ /* 0x000fe200048060ff */
[----:B------:R-:W-:Y:S01]  /*6510*/  FFMA R30, R49, R77, R30 ;  /* 0x0000004d311e7223 */ /* 0x000fe2000000001e */
[----:B------:R-:W-:Y:S02]  /*6520*/  F2FP.SATFINITE.E5M2.F32.PACK_AB_MERGE_C R32, R2, R0, R78 ;  /* 0x000000000220723e */ /* 0x000fe4000480604e */
[----:B------:R-:W-:Y:S02]  /*6530*/  F2FP.SATFINITE.E5M2.F32.PACK_AB_MERGE_C R33, R4, R3, R5 ;  /* 0x000000030421723e */ /* 0x000fe40004806005 */
[----:B------:R-:W-:Y:S02]  /*6540*/  F2FP.SATFINITE.E5M2.F32.PACK_AB_MERGE_C R34, R8, R7, R9 ;  /* 0x000000070822723e */ /* 0x000fe40004806009 */
[----:B------:R-:W-:Y:S02]  /*6550*/  F2FP.SATFINITE.E5M2.F32.PACK_AB_MERGE_C R35, R12, R11, R13 ;  /* 0x0000000b0c23723e */ /* 0x000fe4000480600d */
[----:B------:R-:W-:Y:S02]  /*6560*/  F2FP.SATFINITE.E5M2.F32.PACK_AB_MERGE_C R16, R16, R15, R17 ;  /* 0x0000000f1010723e */ /* 0x000fe40004806011 */
[----:B------:R-:W-:Y:S01]  /*6570*/  F2FP.SATFINITE.E5M2.F32.PACK_AB_MERGE_C R17, R20, R19, R21 ;  /* 0x000000131411723e */ /* 0x000fe20004806015 */
[----:B------:R1:W-:Y:S01]  /*6580*/  STS.128 [R100+UR49+0x4200], R32 ;  /* 0x0042002064007988 */ /* 0x0003e20008000c31 */
[----:B------:R-:W-:Y:S02]  /*6590*/  F2FP.SATFINITE.E5M2.F32.PACK_AB_MERGE_C R18, R26, R25, RZ ;  /* 0x000000191a12723e */ /* 0x000fe400048060ff */
[----:B------:R-:W-:Y:S02]  /*65a0*/  F2FP.SATFINITE.E5M2.F32.PACK_AB_MERGE_C R19, R30, R29, RZ ;  /* 0x0000001d1e13723e */ /* 0x000fe400048060ff */
[----:B------:R-:W-:Y:S02]  /*65b0*/  F2FP.SATFINITE.E5M2.F32.PACK_AB_MERGE_C R18, R24, R23, R18 ;  /* 0x000000171812723e */ /* 0x000fe40004806012 */
[----:B------:R-:W-:Y:S02]  /*65c0*/  F2FP.SATFINITE.E5M2.F32.PACK_AB_MERGE_C R19, R28, R27, R19 ;  /* 0x0000001b1c13723e */ /* 0x000fe40004806013 */
[----:B------:R-:W-:Y:S02]  /*65d0*/  LEA R0, R105, UR49, 0x3 ;  /* 0x0000003169007c11 */ /* 0x000fe4000f8e18ff */
[----:B------:R-:W-:Y:S01]  /*65e0*/  @P6 SHF.L.U32 R2, R104, 0x1f, RZ ;  /* 0x0000001f68026819 */ /* 0x000fe200000006ff */
[----:B------:R1:W-:Y:S01]  /*65f0*/  STS.128 [R114+0x4210], R16 ;  /* 0x0042101072007388 */ /* 0x0003e20000000c00 */
[----:B------:R-:W-:Y:S01]  /*6600*/  @!PT LDS RZ, [RZ] ;  /* 0x00000000fffff984 */ /* 0x000fe20000000800 */
[----:B------:R-:W-:Y:S01]  /*6610*/  @!PT LDS RZ, [RZ] ;  /* 0x00000000fffff984 */ /* 0x000fe20000000800 */
[----:B------:R-:W-:Y:S01]  /*6620*/  @!PT LDS RZ, [RZ] ;  /* 0x00000000fffff984 */ /* 0x000fe20000000800 */
[----:B------:R-:W-:Y:S01]  /*6630*/  @!PT LDS RZ, [RZ] ;  /* 0x00000000fffff984 */ /* 0x000fe20000000800 */
[----:B------:R2:W-:Y:S07]  /*6640*/  MEMBAR.ALL.CTA ;  /* 0x0000000000007992 */ /* 0x0005ee0000008000 */
[----:B--2---:R-:W2:Y:S02]  /*6650*/  FENCE.VIEW.ASYNC.S ;  /* 0x00000000000073c6 */ /* 0x004ea40000000000 */
[----:B--2---:R-:W-:Y:S06]  /*6660*/  BAR.SYNC.DEFER_BLOCKING 0x1, 0x80 ;  /* 0x0042000000007b1d */ /* 0x004fec0000010000 */
[----:B------:R-:W-:Y:S05]  /*6670*/  @P0 BRA `(.L_x_100) ;  /* 0x0000000000280947 */ /* 0x000fea0003800000 */
[----:B------:R-:W-:Y:S02]  /*6680*/  UIADD3 UR4, UPT, UPT, UR49, 0x4200, URZ ;  /* 0x0000420031047890 */ /* 0x000fe4000fffe0ff */
[----:B------:R-:W-:Y:S01]  /*6690*/  UIADD3 UR6, UP0, UPT, UR52, 0x680, URZ ;  /* 0x0000068034067890 */ /* 0x000fe2000ff1e0ff */
[----:B------:R-:W-:Y:S03]  /*66a0*/  UMOV UR43, UR36 ;  /* 0x00000024002b7c82 */ /* 0x000fe60008000000 */
[----:B------:R-:W-:Y:S01]  /*66b0*/  MOV R109, UR4 ;  /* 0x00000004006d7c02 */ /* 0x000fe20008000f00 */
[----:B------:R-:W-:Y:S03]  /*66c0*/  UIADD3.X UR7, UPT, UPT, URZ, UR53, URZ, UP0, !UPT ;  /* 0x00000035ff077290 */ /* 0x000fe600087fe4ff */
[----:B------:R-:W-:Y:S11]  /*66d0*/  R2UR UR40, R109 ;  /* 0x000000006d2872ca */ /* 0x000ff600000e0000 */
[----:B------:R-:W-:Y:S02]  /*66e0*/  @!UPT UIADD3 URZ, UPT, UPT, URZ, URZ, URZ ;  /* 0x000000fffffff290 */ /* 0x000fe4000fffe0ff */
[----:B------:R2:W-:Y:S01]  /*66f0*/  UTMASTG.3D [UR40], [UR6] ;  /* 0x00000028060073b5 */ /* 0x0005e20008010000 */
[----:B------:R0:W-:Y:S01]  /*6700*/  UTMACMDFLUSH ;  /* 0x00000000000079b7 */ /* 0x0001e20000000000 */
[----:B--2---:R-:W-:Y:S04]  /*6710*/  DEPBAR.LE SB0, 0x1 ;  /* 0x000080400000791a */ /* 0x004fe80000000000 */
.L_x_100:
[----:B------:R-:W-:Y:S05]  /*6720*/  BSYNC.RECONVERGENT B0 ;  /* 0x0000000000007941 */ /* 0x000fea0003800200 */
.L_x_99:
[----:B------:R-:W-:Y:S06]  /*6730*/  BAR.SYNC.DEFER_BLOCKING 0x1, 0x80 ;  /* 0x0042000000007b1d */ /* 0x000fec0000010000 */
[----:B------:R-:W2:Y:S01]  /*6740*/  @P6 SYNCS.PHASECHK.TRANS64.TRYWAIT P0, [R0+URZ+0x50], R2 ;  /* 0x00005002000065a7 */ /* 0x000ea200080011ff */
[----:B------:R-:W-:Y:S01]  /*6750*/  BSSY B1, `(.L_x_101) ;  /* 0x0000021000017945 */ /* 0x000fe20003800000 */
[----:B--2---:R-:W-:Y:S03]  /*6760*/  @P6 SEL R115, RZ, 0x1, !P0 ;  /* 0x00000001ff736807 */ /* 0x004fe60004000000 */
[----:B------:R-:W-:Y:S05]  /*6770*/  @!P6 BRA `(.L_x_102) ;  /* 0x000000000078e947 */ /* 0x000fea0003800000 */
[----:B------:R-:W-:Y:S01]  /*6780*/  ISETP.NE.AND P1, PT, R116, RZ, PT ;  /* 0x000000ff7400720c */ /* 0x000fe20003f25270 */
[----:B------:R-:W-:Y:S01]  /*6790*/  BSSY B0, `(.L_x_103) ;  /* 0x0000009000007945 */ /* 0x000fe20003800000 */
[----:B------:R-:W-:Y:S11]  /*67a0*/  ISETP.NE.AND P0, PT, R115, RZ, PT ;  /* 0x000000ff7300720c */ /* 0x000ff60003f05270 */
[----:B------:R-:W-:Y:S05]  /*67b0*/  @P1 IMAD R2, R105, 0x1000, R100 ;  /* 0x0000100069021824 */ /* 0x000fea00078e0264 */
[----:B------:R-:W-:Y:S05]  /*67c0*/  @P1 IADD3 R4, PT, PT, R2, UR49, RZ ;  /* 0x0000003102041c10 */ /* 0x000fea000fffe0ff */
[----:B------:R-:W-:Y:S01]  /*67d0*/  @P1 IMAD.IADD R4, R4, 0x1, R117 ;  /* 0x0000000104041824 */ /* 0x000fe200078e0275 */
[----:B------:R-:W-:Y:S06]  /*67e0*/  @P0 BRA `(.L_x_104) ;  /* 0x00000000000c0947 */ /* 0x000fec0003800000 */
[----:B------:R-:W-:Y:S04]  /*67f0*/  SHF.L.U32 R3, R104, 0x1f, RZ ;  /* 0x0000001f68037819 */ /* 0x000fe800000006ff */
[----:B------:R-:W2:Y:S02]  /*6800*/  SYNCS.PHASECHK.TRANS64.TRYWAIT P0, [R0+URZ+0x50], R3 ;  /* 0x00005003000075a7 */ /* 0x000ea400080011ff */
[----:B--2---:R-:W-:Y:S05]  /*6810*/  @!P0 BRA `(.L_x_105) ;  /* 0x0000003000e48947 */ /* 0x004fea0003800000 */
.L_x_104:
[----:B------:R-:W-:Y:S05]  /*6820*/  BSYNC B0 ;  /* 0x0000000000007941 */ /* 0x000fea0003800000 */
.L_x_103:
[----:B------:R-:W-:Y:S01]  /*6830*/  ISETP.NE.AND P0, PT, R116, RZ, PT ;  /* 0x000000ff7400720c */ /* 0x000fe20003f05270 */
[----:B------:R-:W-:Y:S11]  /*6840*/  VIADD R105, R105, 0x1 ;  /* 0x0000000169697836 */ /* 0x000ff60000000000 */
[----:B------:R-:W-:Y:S01]  /*6850*/  @!UPT UIADD3 URZ, UPT, UPT, URZ, URZ, URZ ;  /* 0x000000fffffff290 */ /* 0x000fe2000fffe0ff */
[----:B------:R3:W4:Y:S04]  /*6860*/  @P0 LDS.128 R80, [R2+UR49+0x200] ;  /* 0x0002003102500984 */ /* 0x0007280008000c00 */
[----:B------:R1:W1:Y:S01]  /*6870*/  @P0 LDS.128 R84, [R4+0x210] ;  /* 0x0002100004540984 */ /* 0x0002620000000c00 */
        /* <DEDUP_REMOVED lines=8> */
[----:B---3--:R-:W-:Y:S02]  /*6900*/  VIADD R2, R0, 0x70 ;  /* 0x0000007000027836 */ /* 0x008fe40000000000 */
[----:B--2---:R-:W-:Y:S05]  /*6910*/  IMAD.U32 R0, RZ, RZ, UR37 ;  /* 0x00000025ff007e24 */ /* 0x004fea000f8e00ff */
[----:B------:R-:W-:Y:S04]  /*6920*/  PRMT R0, R0, 0x654, R2 ;  /* 0x0000065400007816 */ /* 0x000fe80000000002 */
[----:B-----5:R2:W-:Y:S02]  /*6930*/  SYNCS.ARRIVE.TRANS64.RED.A1T0 RZ, [R0+URZ], RZ ;  /* 0x000000ff00ff79a7 */ /* 0x0205e400081004ff */
[----:B--2---:R-:W-:Y:S04]  /*6940*/  SEL R0, RZ, 0x1, P0 ;  /* 0x00000001ff007807 */ /* 0x004fe80000000000 */
[----:B-1--4-:R-:W-:Y:S02]  /*6950*/  LOP3.LUT R104, R104, R0, RZ, 0x3c, !PT ;  /* 0x0000000068687212 */ /* 0x012fe400078e3cff */
.L_x_102:
[----:B------:R-:W-:Y:S05]  /*6960*/  BSYNC B1 ;  /* 0x0000000000017941 */ /* 0x000fea0003800000 */
.L_x_101:
[----:B------:R-:W-:Y:S05]  /*6970*/  VIADD R0, R48, 0x40 ;  /* 0x0000004030007836 */ /* 0x000fea0000000000 */
[----:B------:R-:W-:Y:S04]  /*6980*/  SHF.R.U32.HI R0, RZ, 0x15, R0 ;  /* 0x00000015ff007819 */ /* 0x000fe80000011600 */
[----:B------:R-:W-:Y:S11]  /*6990*/  LOP3.LUT P0, RZ, R0, 0x3, R101, 0x48, !PT ;  /* 0x0000000300ff7812 */ /* 0x000ff60007804865 */
[----:B------:R-:W-:Y:S02]  /*69a0*/  @!UPT UIADD3 URZ, UPT, UPT, URZ, URZ, URZ ;  /* 0x000000fffffff290 */ /* 0x000fe4000fffe0ff */
[----:B------:R-:W-:Y:S05]  /*69b0*/  @!P0 BRA `(.L_x_106) ;  /* 0x0000000000408947 */ /* 0x000fea0003800000 */
[----:B------:R-:W2:Y:S01]  /*69c0*/  LDCU.64 UR8, c[0x4][0x78] ;  /* 0x01000f00ff0877ac */ /* 0x000ea20008000a00 */
[----:B------:R-:W-:Y:S01]  /*69d0*/  MOV R3, 0x0 ;  /* 0x0000000000037802 */ /* 0x000fe20000000f00 */
[----:B------:R-:W-:Y:S02]  /*69e0*/  HFMA2 R12, -RZ, RZ, 0, 5.9604644775390625e-08 ;  /* 0x00000001ff0c7431 */ /* 0x000fe400000001ff */
[----:B------:R-:W-:Y:S02]  /*69f0*/  IMAD.MOV.U32 R8, RZ, RZ, 0x192 ;  /* 0x00000192ff087424 */ /* 0x000fe400078e00ff */
[----:B------:R-:W-:Y:S01]  /*6a00*/  IMAD.MOV.U32 R13, RZ, RZ, RZ ;  /* 0x000000ffff0d7224 */ /* 0x000fe200078e00ff */
[----:B------:R-:W3:Y:S01]  /*6a10*/  LDCU.64 UR6, c[0x4][0x80] ;  /* 0x01001000ff0677ac */ /* 0x000ee20008000a00 */
[----:B------:R-:W4:Y:S01]  /*6a20*/  LDC.64 R2, c[0x4][R3] ;  /* 0x0100000003027b82 */ /* 0x000f220000000a00 */
[----:B------:R-:W5:Y:S01]  /*6a30*/  LDCU.64 UR4, c[0x4][0x18] ;  /* 0x01000300ff0477ac */ /* 0x000f620008000a00 */
[----:B--2---:R-:W-:Y:S01]  /*6a40*/  MOV R5, UR9 ;  /* 0x0000000900057c02 */ /* 0x004fe20008000f00 */
[----:B------:R-:W-:Y:S01]  /*6a50*/  IMAD.U32 R4, RZ, RZ, UR8 ;  /* 0x00000008ff047e24 */ /* 0x000fe2000f8e00ff */
[----:B---3--:R-:W-:Y:S01]  /*6a60*/  MOV R7, UR7 ;  /* 0x0000000700077c02 */ /* 0x008fe20008000f00 */
[----:B------:R-:W-:Y:S01]  /*6a70*/  IMAD.U32 R6, RZ, RZ, UR6 ;  /* 0x00000006ff067e24 */ /* 0x000fe2000f8e00ff */
[----:B-----5:R-:W-:Y:S01]  /*6a80*/  MOV R11, UR5 ;  /* 0x00000005000b7c02 */ /* 0x020fe20008000f00 */
[----:B------:R-:W-:Y:S02]  /*6a90*/  IMAD.U32 R10, RZ, RZ, UR4 ;  /* 0x00000004ff0a7e24 */ /* 0x000fe4000f8e00ff */
[----:B------:R-:W-:Y:S07]  /*6aa0*/  LEPC R20, `(.L_x_106) ;  /* 0x000000001014794e */ /* 0x000fee0000000000 */
[----:B-1--4-:R-:W-:Y:S05]  /*6ab0*/  CALL.ABS.NOINC R2 ;  /* 0x0000000002007343 */ /* 0x012fea0003c00000 */
.L_x_106:
[-C--:B------:R-:W-:Y:S01]  /*6ac0*/  F2FP.F16.E5M2.UNPACK_B R0, R81.reuse ;  /* 0x00000051ff00723e */ /* 0x080fe200020004ff */
[----:B------:R-:W-:Y:S05]  /*6ad0*/  WARPSYNC.ALL ;  /* 0x0000000000007948 */ /* 0x000fea0003800000 */
[----:B------:R-:W-:Y:S01]  /*6ae0*/  R2UR UR4, R48 ;  /* 0x00000000300472ca */ /* 0x000fe200000e0000 */
[--C-:B------:R-:W-:Y:S01]  /*6af0*/  HADD2.F32 R54, -RZ, R0.reuse.H0_H0 ;  /* 0x20000000ff367230 */ /* 0x100fe20000004100 */
[-C--:B------:R-:W-:Y:S01]  /*6b00*/  F2FP.F16.E5M2.UNPACK_B R2, R80.reuse.H1 ;  /* 0x00000050ff02723e */ /* 0x080fe200030004ff */
[----:B------:R-:W-:Y:S01]  /*6b10*/  HADD2.F32 R55, -RZ, R0.H1_H1 ;  /* 0x30000000ff377230 */ /* 0x000fe20000004100 */
[----:B------:R-:W-:Y:S01]  /*6b20*/  F2FP.F16.E5M2.UNPACK_B R0, R81.H1 ;  /* 0x00000051ff00723e */ /* 0x000fe200030004ff */
[----:B------:R-:W-:Y:S01]  /*6b30*/  BSSY.RECONVERGENT B0, `(.L_x_107) ;  /* 0x0000095000007945 */ /* 0x000fe20003800200 */
[----:B------:R-:W-:Y:S01]  /*6b40*/  F2FP.F16.E5M2.UNPACK_B R3, R80 ;  /* 0x00000050ff03723e */ /* 0x000fe200020004ff */
[----:B------:R-:W-:Y:S01]  /*6b50*/  HADD2.F32 R52, -RZ, R2.H0_H0 ;  /* 0x20000002ff347230 */ /* 0x000fe20000004100 */
[----:B------:R-:W-:Y:S01]  /*6b60*/  ISETP.NE.AND P0, PT, R110, RZ, PT ;  /* 0x000000ff6e00720c */ /* 0x000fe20003f05270 */
[--C-:B------:R-:W-:Y:S01]  /*6b70*/  HADD2.F32 R56, -RZ, R0.reuse.H0_H0 ;  /* 0x20000000ff387230 */ /* 0x100fe20000004100 */
[----:B------:R-:W-:Y:S01]  /*6b80*/  ISETP.NE.AND P6, PT, R118, RZ, PT ;  /* 0x000000ff7600720c */ /* 0x000fe20003fc5270 */
[----:B------:R-:W-:Y:S01]  /*6b90*/  HADD2.F32 R57, -RZ, R0.H1_H1 ;  /* 0x30000000ff397230 */ /* 0x000fe20000004100 */
[-C--:B------:R-:W-:Y:S01]  /*6ba0*/  F2FP.F16.E5M2.UNPACK_B R0, R83.reuse ;  /* 0x00000053ff00723e */ /* 0x080fe200020004ff */
[----:B-1----:R-:W-:Y:S01]  /*6bb0*/  LDTM.16dp32bit_t0_t15.x32 R4, tmem[UR4+0x40] ;  /* 0x00004004000479ee */ /* 0x002fe20008a80000 */
[----:B------:R-:W1:Y:S01]  /*6bc0*/  LDTM.16dp32bit_t16_t31.x32 R4, tmem[UR4+0x60] ;  /* 0x00006004000479ee */ /* 0x000e620008aa0000 */
[----:B------:R-:W-:Y:S01]  /*6bd0*/  HADD2.F32 R53, -RZ, R2.H1_H1 ;  /* 0x30000002ff357230 */ /* 0x000fe20000004100 */
[----:B------:R-:W-:Y:S01]  /*6be0*/  F2FP.F16.E5M2.UNPACK_B R2, R82.H1 ;  /* 0x00000052ff02723e */ /* 0x000fe200030004ff */
[--C-:B------:R-:W-:Y:S02]  /*6bf0*/  HADD2.F32 R50, -RZ, R3.reuse.H0_H0 ;  /* 0x20000003ff327230 */ /* 0x100fe40000004100 */
[--C-:B------:R-:W-:Y:S02]  /*6c00*/  HADD2.F32 R62, -RZ, R0.reuse.H0_H0 ;  /* 0x20000000ff3e7230 */ /* 0x100fe40000004100 */
[----:B------:R-:W-:Y:S01]  /*6c10*/  HADD2.F32 R63, -RZ, R0.H1_H1 ;  /* 0x30000000ff3f7230 */ /* 0x000fe20000004100 */
[----:B------:R-:W-:Y:S01]  /*6c20*/  F2FP.F16.E5M2.UNPACK_B R0, R84.H1 ;  /* 0x00000054ff00723e */ /* 0x000fe200030004ff */
[--C-:B------:R-:W-:Y:S02]  /*6c30*/  HADD2.F32 R60, -RZ, R2.reuse.H0_H0 ;  /* 0x20000002ff3c7230 */ /* 0x100fe40000004100 */
[----:B------:R-:W-:Y:S01]  /*6c40*/  HADD2.F32 R61, -RZ, R2.H1_H1 ;  /* 0x30000002ff3d7230 */ /* 0x000fe20000004100 */
[----:B------:R-:W-:Y:S01]  /*6c50*/  F2FP.F16.E5M2.UNPACK_B R2, R83.H1 ;  /* 0x00000053ff02723e */ /* 0x000fe200030004ff */
[----:B------:R-:W-:Y:S01]  /*6c60*/  HADD2.F32 R51, -RZ, R3.H1_H1 ;  /* 0x30000003ff337230 */ /* 0x000fe20000004100 */
[----:B------:R-:W-:Y:S01]  /*6c70*/  F2FP.F16.E5M2.UNPACK_B R3, R82 ;  /* 0x00000052ff03723e */ /* 0x000fe200020004ff */
[--C-:B------:R-:W-:Y:S02]  /*6c80*/  HADD2.F32 R68, -RZ, R0.reuse.H0_H0 ;  /* 0x20000000ff447230 */ /* 0x100fe40000004100 */
[----:B------:R-:W-:Y:S01]  /*6c90*/  HADD2.F32 R69, -RZ, R0.H1_H1 ;  /* 0x30000000ff457230 */ /* 0x000fe20000004100 */
[-C--:B------:R-:W-:Y:S01]  /*6ca0*/  F2FP.F16.E5M2.UNPACK_B R0, R85.reuse.H1 ;  /* 0x00000055ff00723e */ /* 0x080fe200030004ff */
[--C-:B------:R-:W-:Y:S02]  /*6cb0*/  HADD2.F32 R64, -RZ, R2.reuse.H0_H0 ;  /* 0x20000002ff407230 */ /* 0x100fe40000004100 */
[----:B------:R-:W-:Y:S01]  /*6cc0*/  HADD2.F32 R65, -RZ, R2.H1_H1 ;  /* 0x30000002ff417230 */ /* 0x000fe20000004100 */
[----:B------:R-:W-:Y:S01]  /*6cd0*/  F2FP.F16.E5M2.UNPACK_B R2, R85 ;  /* 0x00000055ff02723e */ /* 0x000fe200020004ff */
[--C-:B------:R-:W-:Y:S02]  /*6ce0*/  HADD2.F32 R58, -RZ, R3.reuse.H0_H0 ;  /* 0x20000003ff3a7230 */ /* 0x100fe40000004100 */
[C---:B-1----:R-:W-:Y:S01]  /*6cf0*/  FMUL R7, R47.reuse, R7 ;  /* 0x000000072f077220 */ /* 0x042fe20000400000 */
[----:B------:R-:W-:Y:S01]  /*6d00*/  HADD2.F32 R59, -RZ, R3.H1_H1 ;  /* 0x30000003ff3b7230 */ /* 0x000fe20000004100 */
[----:B------:R-:W-:Y:S01]  /*6d10*/  F2FP.F16.E5M2.UNPACK_B R3, R84 ;  /* 0x00000054ff03723e */ /* 0x000fe200020004ff */
[--C-:B------:R-:W-:Y:S02]  /*6d20*/  HADD2.F32 R72, -RZ, R0.reuse.H0_H0 ;  /* 0x20000000ff487230 */ /* 0x100fe40000004100 */
[C---:B------:R-:W-:Y:S01]  /*6d30*/  FMUL R11, R47.reuse, R11 ;  /* 0x0000000b2f0b7220 */ /* 0x040fe20000400000 */
[----:B------:R-:W-:Y:S01]  /*6d40*/  HADD2.F32 R73, -RZ, R0.H1_H1 ;  /* 0x30000000ff497230 */ /* 0x000fe20000004100 */
[----:B------:R-:W-:Y:S01]  /*6d50*/  F2FP.F16.E5M2.UNPACK_B R0, R87 ;  /* 0x00000057ff00723e */ /* 0x000fe200020004ff */
[--C-:B------:R-:W-:Y:S02]  /*6d60*/  HADD2.F32 R70, -RZ, R2.reuse.H0_H0 ;  /* 0x20000002ff467230 */ /* 0x100fe40000004100 */
[C---:B------:R-:W-:Y:S01]  /*6d70*/  FMUL R15, R47.reuse, R15 ;  /* 0x0000000f2f0f7220 */ /* 0x040fe20000400000 */
[----:B------:R-:W-:Y:S01]  /*6d80*/  HADD2.F32 R71, -RZ, R2.H1_H1 ;  /* 0x30000002ff477230 */ /* 0x000fe20000004100 */
[-C--:B------:R-:W-:Y:S01]  /*6d90*/  F2FP.F16.E5M2.UNPACK_B R2, R86.reuse.H1 ;  /* 0x00000056ff02723e */ /* 0x080fe200030004ff */
[--C-:B------:R-:W-:Y:S02]  /*6da0*/  HADD2.F32 R66, -RZ, R3.reuse.H0_H0 ;  /* 0x20000003ff427230 */ /* 0x100fe40000004100 */
[----:B------:R-:W-:Y:S01]  /*6db0*/  HADD2.F32 R67, -RZ, R3.H1_H1 ;  /* 0x30000003ff437230 */ /* 0x000fe20000004100 */
[----:B------:R-:W-:Y:S01]  /*6dc0*/  F2FP.F16.E5M2.UNPACK_B R3, R86 ;  /* 0x00000056ff03723e */ /* 0x000fe200020004ff */
[--C-:B------:R-:W-:Y:S02]  /*6dd0*/  HADD2.F32 R78, -RZ, R0.reuse.H0_H0 ;  /* 0x20000000ff4e7230 */ /* 0x100fe40000004100 */
[----:B------:R-:W-:Y:S02]  /*6de0*/  HADD2.F32 R79, -RZ, R0.H1_H1 ;  /* 0x30000000ff4f7230 */ /* 0x000fe40000004100 */
[C---:B------:R-:W-:Y:S01]  /*6df0*/  FMUL R0, R47.reuse, R4 ;  /* 0x000000042f007220 */ /* 0x040fe20000400000 */
[--C-:B------:R-:W-:Y:S02]  /*6e00*/  HADD2.F32 R76, -RZ, R2.reuse.H0_H0 ;  /* 0x20000002ff4c7230 */ /* 0x100fe40000004100 */
[----:B------:R-:W-:Y:S01]  /*6e10*/  FMUL R4, R47, R8 ;  /* 0x000000082f047220 */ /* 0x000fe20000400000 */
[----:B------:R-:W-:Y:S02]  /*6e20*/  HADD2.F32 R77, -RZ, R2.H1_H1 ;  /* 0x30000002ff4d7230 */ /* 0x000fe40000004100 */
[----:B------:R-:W-:Y:S01]  /*6e30*/  FFMA R0, R49, R50, R0 ;  /* 0x0000003231007223 */ /* 0x000fe20000000000 */
[--C-:B------:R-:W-:Y:S02]  /*6e40*/  HADD2.F32 R74, -RZ, R3.reuse.H0_H0 ;  /* 0x20000003ff4a7230 */ /* 0x100fe40000004100 */
[C---:B------:R-:W-:Y:S01]  /*6e50*/  FMUL R2, R47.reuse, R5 ;  /* 0x000000052f027220 */ /* 0x040fe20000400000 */
[----:B------:R-:W-:Y:S02]  /*6e60*/  HADD2.F32 R75, -RZ, R3.H1_H1 ;  /* 0x30000003ff4b7230 */ /* 0x000fe40000004100 */
[C---:B------:R-:W-:Y:S01]  /*6e70*/  FMUL R5, R47.reuse, R9 ;  /* 0x000000092f057220 */ /* 0x040fe20000400000 */
[----:B------:R-:W-:Y:S01]  /*6e80*/  FMUL R8, R47, R12 ;  /* 0x0000000c2f087220 */ /* 0x000fe20000400000 */
[----:B------:R-:W-:Y:S01]  /*6e90*/  FFMA R2, R49, R51, R2 ;  /* 0x0000003331027223 */ /* 0x000fe20000000002 */
[C---:B------:R-:W-:Y:S01]  /*6ea0*/  FMUL R9, R47.reuse, R13 ;  /* 0x0000000d2f097220 */ /* 0x040fe20000400000 */
[C---:B------:R-:W-:Y:S01]  /*6eb0*/  FMUL R12, R47.reuse, R21 ;  /* 0x000000152f0c7220 */ /* 0x040fe20000400000 */
[C---:B------:R-:W-:Y:S01]  /*6ec0*/  FMUL R21, R47.reuse, R30 ;  /* 0x0000001e2f157220 */ /* 0x040fe20000400000 */
[C---:B------:R-:W-:Y:S01]  /*6ed0*/  FMUL R13, R47.reuse, R22 ;  /* 0x000000162f0d7220 */ /* 0x040fe20000400000 */
[C---:B------:R-:W-:Y:S01]  /*6ee0*/  FMUL R22, R47.reuse, R31 ;  /* 0x0000001f2f167220 */ /* 0x040fe20000400000 */
        /* <DEDUP_REMOVED lines=8> */
[C---:B------:R-:W-:Y:S01]  /*6f70*/  FFMA R6, R49.reuse, R56, R6 ;  /* 0x0000003831067223 */ /* 0x040fe20000000006 */
[C---:B------:R-:W-:Y:S01]  /*6f80*/  FFMA R11, R49.reuse, R57, R11 ;  /* 0x00000039310b7223 */ /* 0x040fe2000000000b */
[C---:B------:R-:W-:Y:S01]  /*6f90*/  FFMA R8, R49.reuse, R58, R8 ;  /* 0x0000003a31087223 */ /* 0x040fe20000000008 */
[----:B------:R-:W-:Y:S01]  /*6fa0*/  FFMA R9, R49, R59, R9 ;  /* 0x0000003b31097223 */ /* 0x000fe20000000009 */
[----:B------:R-:W-:Y:S01]  /*6fb0*/  F2FP.SATFINITE.E5M2.F32.PACK_AB_MERGE_C R52, R7, R3, RZ ;  /* 0x000000030734723e */ /* 0x000fe200048060ff */
[----:B------:R-:W-:Y:S01]  /*6fc0*/  FFMA R10, R49, R60, R10 ;  /* 0x0000003c310a7223 */ /* 0x000fe2000000000a */
[----:B------:R-:W-:Y:S01]  /*6fd0*/  F2FP.SATFINITE.E5M2.F32.PACK_AB_MERGE_C R53, R11, R6, RZ ;  /* 0x000000060b35723e */ /* 0x000fe200048060ff */
[----:B------:R-:W-:Y:S01]  /*6fe0*/  FFMA R15, R49, R61, R15 ;  /* 0x0000003d310f7223 */ /* 0x000fe2000000000f */
[C---:B------:R-:W-:Y:S01]  /*6ff0*/  FMUL R3, R47.reuse, R16 ;  /* 0x000000102f037220 */ /* 0x040fe20000400000 */
[C---:B------:R-:W-:Y:S01]  /*7000*/  FMUL R6, R47.reuse, R17 ;  /* 0x000000112f067220 */ /* 0x040fe20000400000 */
[----:B------:R-:W-:Y:S01]  /*7010*/  F2FP.F16.E5M2.UNPACK_B R51, R87.H1 ;  /* 0x00000057ff33723e */ /* 0x000fe200030004ff */
[----:B------:R-:W-:Y:S01]  /*7020*/  FMUL R11, R47, R20 ;  /* 0x000000142f0b7220 */ /* 0x000fe20000400000 */
[----:B------:R-:W-:Y:S01]  /*7030*/  F2FP.SATFINITE.E5M2.F32.PACK_AB_MERGE_C R54, R15, R10, RZ ;  /* 0x0000000a0f36723e */ /* 0x000fe200048060ff */
[C---:B------:R-:W-:Y:S01]  /*7040*/  FFMA R3, R49.reuse, R62, R3 ;  /* 0x0000003e31037223 */ /* 0x040fe20000000003 */
[----:B------:R-:W-:Y:S01]  /*7050*/  FFMA R6, R49, R63, R6 ;  /* 0x0000003f31067223 */ /* 0x000fe20000000006 */
[----:B------:R-:W-:Y:S01]  /*7060*/  FMUL R20, R47, R29 ;  /* 0x0000001d2f147220 */ /* 0x000fe20000400000 */
[----:B------:R-:W-:Y:S01]  /*7070*/  F2FP.SATFINITE.E5M2.F32.PACK_AB_MERGE_C R29, R5, R4, R53 ;  /* 0x00000004051d723e */ /* 0x000fe20004806035 */
[----:B------:R-:W-:Y:S01]  /*7080*/  FMUL R10, R47, R19 ;  /* 0x000000132f0a7220 */ /* 0x000fe20000400000 */
[----:B------:R-:W-:Y:S01]  /*7090*/  F2FP.SATFINITE.E5M2.F32.PACK_AB_MERGE_C R30, R9, R8, R54 ;  /* 0x00000008091e723e */ /* 0x000fe20004806036 */
        /* <DEDUP_REMOVED lines=10> */
[----:B------:R-:W-:Y:S01]  /*7140*/  FFMA R14, R49, R69, R14 ;  /* 0x00000045310e7223 */ /* 0x000fe2000000000e */
[----:B------:R-:W-:Y:S01]  /*7150*/  FMUL R18, R47, R27 ;  /* 0x0000001b2f127220 */ /* 0x000fe20000400000 */
[C---:B------:R-:W-:Y:S01]  /*7160*/  FFMA R15, R49.reuse, R70, R15 ;  /* 0x00000046310f7223 */ /* 0x040fe2000000000f */
[C---:B------:R-:W-:Y:S01]  /*7170*/  FFMA R16, R49.reuse, R71, R16 ;  /* 0x0000004731107223 */ /* 0x040fe20000000010 */
[C---:B------:R-:W-:Y:S01]  /*7180*/  FFMA R17, R49.reuse, R72, R17 ;  /* 0x0000004831117223 */ /* 0x040fe20000000011 */
[C---:B------:R-:W-:Y:S01]  /*7190*/  FFMA R18, R49.reuse, R73, R18 ;  /* 0x0000004931127223 */ /* 0x040fe20000000012 */
[----:B------:R-:W-:Y:S01]  /*71a0*/  FFMA R19, R49, R74, R19 ;  /* 0x0000004a31137223 */ /* 0x000fe20000000013 */
[----:B------:R-:W-:Y:S01]  /*71b0*/  FMUL R23, R47, R32 ;  /* 0x000000202f177220 */ /* 0x000fe20000400000 */
[----:B------:R-:W-:Y:S01]  /*71c0*/  FFMA R20, R49, R75, R20 ;  /* 0x0000004b31147223 */ /* 0x000fe20000000014 */
[----:B------:R-:W-:Y:S01]  /*71d0*/  FMUL R24, R47, R33 ;  /* 0x000000212f187220 */ /* 0x000fe20000400000 */
[--C-:B------:R-:W-:Y:S02]  /*71e0*/  HADD2.F32 R50, -RZ, R51.reuse.H0_H0 ;  /* 0x20000033ff327230 */ /* 0x100fe40000004100 */
[----:B------:R-:W-:Y:S01]  /*71f0*/  FFMA R21, R49, R76, R21 ;  /* 0x0000004c31157223 */ /* 0x000fe20000000015 */
[----:B------:R-:W-:Y:S02]  /*7200*/  HADD2.F32 R51, -RZ, R51.H1_H1 ;  /* 0x30000033ff337230 */ /* 0x000fe40000004100 */
[----:B------:R-:W-:Y:S01]  /*7210*/  FMUL R25, R47, R34 ;  /* 0x000000222f197220 */ /* 0x000fe20000400000 */
[----:B------:R-:W-:Y:S01]  /*7220*/  FFMA R22, R49, R77, R22 ;  /* 0x0000004d31167223 */ /* 0x000fe20000000016 */
[----:B------:R-:W-:Y:S01]  /*7230*/  FMUL R26, R47, R35 ;  /* 0x000000232f1a7220 */ /* 0x000fe20000400000 */
[----:B------:R-:W-:Y:S01]  /*7240*/  F2FP.SATFINITE.E5M2.F32.PACK_AB_MERGE_C R7, R10, R7, RZ ;  /* 0x000000070a07723e */ /* 0x000fe200048060ff */
[C---:B------:R-:W-:Y:S01]  /*7250*/  FFMA R23, R49.reuse, R78, R23 ;  /* 0x0000004e31177223 */ /* 0x040fe20000000017 */
[C---:B------:R-:W-:Y:S01]  /*7260*/  FFMA R24, R49.reuse, R79, R24 ;  /* 0x0000004f31187223 */ /* 0x040fe20000000018 */
[C---:B------:R-:W-:Y:S01]  /*7270*/  FFMA R25, R49.reuse, R50, R25 ;  /* 0x0000003231197223 */ /* 0x040fe20000000019 */
[----:B------:R-:W-:Y:S01]  /*7280*/  FFMA R26, R49, R51, R26 ;  /* 0x00000033311a7223 */ /* 0x000fe2000000001a */
[----:B------:R-:W-:Y:S02]  /*7290*/  F2FP.SATFINITE.E5M2.F32.PACK_AB_MERGE_C R28, R2, R0, R52 ;  /* 0x00000000021c723e */ /* 0x000fe40004806034 */
[----:B------:R-:W-:Y:S02]  /*72a0*/  F2FP.SATFINITE.E5M2.F32.PACK_AB_MERGE_C R31, R6, R3, R7 ;  /* 0x00000003061f723e */ /* 0x000fe40004806007 */
[----:B------:R-:W-:Y:S02]  /*72b0*/  F2FP.SATFINITE.E5M2.F32.PACK_AB_MERGE_C R13, R14, R13, RZ ;  /* 0x0000000d0e0d723e */ /* 0x000fe400048060ff */
[----:B------:R-:W-:Y:S01]  /*72c0*/  F2FP.SATFINITE.E5M2.F32.PACK_AB_MERGE_C R17, R18, R17, RZ ;  /* 0x000000111211723e */ /* 0x000fe200048060ff */
[----:B------:R1:W-:Y:S01]  /*72d0*/  STS.128 [R100+UR49+0x5200], R28 ;  /* 0x0052001c64007988 */ /* 0x0003e20008000c31 */
[----:B------:R-:W-:Y:S02]  /*72e0*/  F2FP.SATFINITE.E5M2.F32.PACK_AB_MERGE_C R14, R22, R21, RZ ;  /* 0x00000015160e723e */ /* 0x000fe400048060ff */
[----:B------:R-:W-:Y:S02]  /*72f0*/  F2FP.SATFINITE.E5M2.F32.PACK_AB_MERGE_C R25, R26, R25, RZ ;  /* 0x000000191a19723e */ /* 0x000fe400048060ff */
[----:B------:R-:W-:Y:S02]  /*7300*/  F2FP.SATFINITE.E5M2.F32.PACK_AB_MERGE_C R12, R12, R11, R13 ;  /* 0x0000000b0c0c723e */ /* 0x000fe4000480600d */
[----:B------:R-:W-:Y:S02]  /*7310*/  F2FP.SATFINITE.E5M2.F32.PACK_AB_MERGE_C R13, R16, R15, R17 ;  /* 0x0000000f100d723e */ /* 0x000fe40004806011 */
        /* <DEDUP_REMOVED lines=13> */
[----:B------:R-:W-:Y:S02]  /*73f0*/  UIADD3 UR8, UP0, UPT, UR52, 0x680, URZ ;  /* 0x0000068034087890 */ /* 0x000fe4000ff1e0ff */
[----:B------:R-:W-:Y:S02]  /*7400*/  UIADD3 UR5, UPT, UPT, UR41, 0x40, URZ ;  /* 0x0000004029057890 */ /* 0x000fe4000fffe0ff */
[----:B------:R-:W-:Y:S02]  /*7410*/  UIADD3 UR4, UPT, UPT, UR49, 0x5200, URZ ;  /* 0x0000520031047890 */ /* 0x000fe4000fffe0ff */
[----:B------:R-:W-:Y:S01]  /*7420*/  UIADD3.X UR9, UPT, UPT, URZ, UR53, URZ, UP0, !UPT ;  /* 0x00000035ff097290 */ /* 0x000fe200087fe4ff */
[----:B------:R-:W-:Y:S01]  /*7430*/  UMOV UR6, UR42 ;  /* 0x0000002a00067c82 */ /* 0x000fe20008000000 */
[----:B------:R-:W-:Y:S07]  /*7440*/  UMOV UR7, UR36 ;  /* 0x0000002400077c82 */ /* 0x000fee0008000000 */
[----:B------:R2:W-:Y:S01]  /*7450*/  UTMASTG.3D [UR4], [UR8] ;  /* 0x00000004080073b5 */ /* 0x0005e20008010000 */
[----:B------:R0:W-:Y:S01]  /*7460*/  UTMACMDFLUSH ;  /* 0x00000000000079b7 */ /* 0x0001e20000000000 */
[----:B--2---:R-:W-:Y:S04]  /*7470*/  DEPBAR.LE SB0, 0x1 ;  /* 0x000080400000791a */ /* 0x004fe80000000000 */
.L_x_108:
[----:B------:R-:W-:Y:S05]  /*7480*/  BSYNC.RECONVERGENT B0 ;  /* 0x0000000000007941 */ /* 0x000fea0003800200 */
.L_x_107:
        /* <DEDUP_REMOVED lines=15> */
.L_x_112:
[----:B------:R-:W-:Y:S05]  /*7580*/  BSYNC B0 ;  /* 0x0000000000007941 */ /* 0x000fea0003800000 */
.L_x_111:
[----:B------:R-:W-:Y:S01]  /*7590*/  ISETP.NE.AND P0, PT, R116, RZ, PT ;  /* 0x000000ff7400720c */ /* 0x000fe20003f05270 */
[----:B------:R-:W-:Y:S11]  /*75a0*/  VIADD R105, R105, 0x1 ;  /* 0x0000000169697836 */ /* 0x000ff60000000000 */
[----:B------:R-:W-:Y:S01]  /*75b0*/  @!UPT UIADD3 URZ, UPT, UPT, URZ, URZ, URZ ;  /* 0x000000fffffff290 */ /* 0x000fe2000fffe0ff */
[----:B------:R3:W4:Y:S04]  /*75c0*/  @P0 LDS.128 R84, [R2+0x210] ;  /* 0x0002100002540984 */ /* 0x0007280000000c00 */
[----:B------:R1:W1:Y:S01]  /*75d0*/  @P0 LDS.128 R80, [R3+UR49+0x200] ;  /* 0x0002003103500984 */ /* 0x0002620008000c00 */
        /* <DEDUP_REMOVED lines=14> */
.L_x_110:
[----:B------:R-:W-:Y:S05]  /*76c0*/  BSYNC B1 ;  /* 0x0000000000017941 */ /* 0x000fea0003800000 */
.L_x_109:
[----:B------:R-:W-:Y:S05]  /*76d0*/  VIADD R0, R48, 0x80 ;  /* 0x0000008030007836 */ /* 0x000fea0000000000 */
[----:B------:R-:W-:Y:S04]  /*76e0*/  SHF.R.U32.HI R0, RZ, 0x15, R0 ;  /* 0x00000015ff007819 */ /* 0x000fe80000011600 */
[----:B------:R-:W-:Y:S11]  /*76f0*/  LOP3.LUT P0, RZ, R0, 0x3, R101, 0x48, !PT ;  /* 0x0000000300ff7812 */ /* 0x000ff60007804865 */
[----:B------:R-:W-:Y:S02]  /*7700*/  @!UPT UIADD3 URZ, UPT, UPT, URZ, URZ, URZ ;  /* 0x000000fffffff290 */ /* 0x000fe4000fffe0ff */
[----:B------:R-:W-:Y:S05]  /*7710*/  @!P0 BRA `(.L_x_114) ;  /* 0x0000000000408947 */ /* 0x000fea0003800000 */
[----:B------:R-:W2:Y:S01]  /*7720*/  LDCU.64 UR8, c[0x4][0x78] ;  /* 0x01000f00ff0877ac */ /* 0x000ea20008000a00 */
[----:B------:R-:W-:Y:S01]  /*7730*/  MOV R3, 0x0 ;  /* 0x0000000000037802 */ /* 0x000fe20000000f00 */
[----:B-1----:R-:W-:Y:S02]  /*7740*/  HFMA2 R12, -RZ, RZ, 0, 5.9604644775390625e-08 ;  /* 0x00000001ff0c7431 */ /* 0x002fe400000001ff */
[----:B------:R-:W-:Y:S02]  /*7750*/  IMAD.MOV.U32 R8, RZ, RZ, 0x192 ;  /* 0x00000192ff087424 */ /* 0x000fe400078e00ff */
[----:B------:R-:W-:Y:S01]  /*7760*/  IMAD.MOV.U32 R13, RZ, RZ, RZ ;  /* 0x000000ffff0d7224 */ /* 0x000fe200078e00ff */
[----:B------:R-:W1:Y:S01]  /*7770*/  LDCU.64 UR6, c[0x4][0x80] ;  /* 0x01001000ff0677ac */ /* 0x000e620008000a00 */
[----:B------:R-:W3:Y:S01]  /*7780*/  LDC.64 R2, c[0x4][R3] ;  /* 0x0100000003027b82 */ /* 0x000ee20000000a00 */
[----:B------:R-:W4:Y:S01]  /*7790*/  LDCU.64 UR4, c[0x4][0x18] ;  /* 0x01000300ff0477ac */ /* 0x000f220008000a00 */
[----:B--2---:R-:W-:Y:S01]  /*77a0*/  MOV R5, UR9 ;  /* 0x0000000900057c02 */ /* 0x004fe20008000f00 */
[----:B------:R-:W-:Y:S01]  /*77b0*/  IMAD.U32 R4, RZ, RZ, UR8 ;  /* 0x00000008ff047e24 */ /* 0x000fe2000f8e00ff */
[----:B-1----:R-:W-:Y:S01]  /*77c0*/  MOV R7, UR7 ;  /* 0x0000000700077c02 */ /* 0x002fe20008000f00 */
[----:B------:R-:W-:Y:S01]  /*77d0*/  IMAD.U32 R6, RZ, RZ, UR6 ;  /* 0x00000006ff067e24 */ /* 0x000fe2000f8e00ff */
[----:B----4-:R-:W-:Y:S01]  /*77e0*/  MOV R11, UR5 ;  /* 0x00000005000b7c02 */ /* 0x010fe20008000f00 */
[----:B------:R-:W-:Y:S02]  /*77f0*/  IMAD.U32 R10, RZ, RZ, UR4 ;  /* 0x00000004ff0a7e24 */ /* 0x000fe4000f8e00ff */
[----:B------:R-:W-:Y:S07]  /*7800*/  LEPC R20, `(.L_x_114) ;  /* 0x000000001014794e */ /* 0x000fee0000000000 */
[----:B---3--:R-:W-:Y:S05]  /*7810*/  CALL.ABS.NOINC R2 ;  /* 0x0000000002007343 */ /* 0x008fea0003c00000 */
.L_x_114:
        /* <DEDUP_REMOVED lines=148> */
[----:B------:R-:W-:Y:S02]  /*8160*/  UIADD3 UR8, UP0, UPT, UR52, 0x680, URZ ;  /* 0x0000068034087890 */ /* 0x000fe4000ff1e0ff */
[----:B------:R-:W-:Y:S02]  /*8170*/  UIADD3 UR5, UPT, UPT, UR41, 0x80, URZ ;  /* 0x0000008029057890 */ /* 0x000fe4000fffe0ff */
[----:B------:R-:W-:Y:S01]  /*8180*/  MOV R109, UR10 ;  /* 0x0000000a006d7c02 */ /* 0x000fe20008000f00 */
[----:B------:R-:W-:Y:S01]  /*8190*/  UIADD3.X UR9, UPT, UPT, URZ, UR53, URZ, UP0, !UPT ;  /* 0x00000035ff097290 */ /* 0x000fe200087fe4ff */
[----:B------:R-:W-:Y:S02]  /*81a0*/  UMOV UR6, UR42 ;  /* 0x0000002a00067c82 */ /* 0x000fe40008000000 */
[----:B------:R-:W-:Y:S01]  /*81b0*/  R2UR UR4, R109 ;  /* 0x000000006d0472ca */ /* 0x000fe200000e0000 */
[----:B------:R-:W-:Y:S11]  /*81c0*/  UMOV UR7, UR36 ;  /* 0x0000002400077c82 */ /* 0x000ff60008000000 */
[----:B------:R-:W-:Y:S01]  /*81d0*/  @!UPT UIADD3 URZ, UPT, UPT, URZ, URZ, URZ ;  /* 0x000000fffffff290 */ /* 0x000fe2000fffe0ff */
[----:B------:R2:W-:Y:S01]  /*81e0*/  UTMASTG.3D [UR4], [UR8] ;  /* 0x00000004080073b5 */ /* 0x0005e20008010000 */
[----:B------:R0:W-:Y:S01]  /*81f0*/  UTMACMDFLUSH ;  /* 0x00000000000079b7 */ /* 0x0001e20000000000 */
[----:B--2---:R-:W-:Y:S04]  /*8200*/  DEPBAR.LE SB0, 0x1 ;  /* 0x000080400000791a */ /* 0x004fe80000000000 */
.L_x_116:
[----:B------:R-:W-:Y:S05]  /*8210*/  BSYNC.RECONVERGENT B0 ;  /* 0x0000000000007941 */ /* 0x000fea0003800200 */
.L_x_115:
        /* <DEDUP_REMOVED lines=15> */
.L_x_120:
[----:B------:R-:W-:Y:S05]  /*8310*/  BSYNC B0 ;  /* 0x0000000000007941 */ /* 0x000fea0003800000 */
.L_x_119:
        /* <DEDUP_REMOVED lines=19> */
.L_x_118:
[----:B------:R-:W-:Y:S05]  /*8450*/  BSYNC B1 ;  /* 0x0000000000017941 */ /* 0x000fea0003800000 */
.L_x_117:
        /* <DEDUP_REMOVED lines=21> */
.L_x_122:
[----:B------:R-:W-:Y:S01]  /*85b0*/  ISETP.NE.AND P0, PT, R110, RZ, PT ;  /* 0x000000ff6e00720c */ /* 0x000fe20003f05270 */
[----:B------:R-:W-:Y:S05]  /*85c0*/  WARPSYNC.ALL ;  /* 0x0000000000007948 */ /* 0x000fea0003800000 */
[----:B------:R-:W-:Y:S01]  /*85d0*/  R2UR UR4, R48 ;  /* 0x00000000300472ca */ /* 0x000fe200000e0000 */
[----:B------:R-:W-:Y:S01]  /*85e0*/  BSSY.RECONVERGENT B0, `(.L_x_123) ;  /* 0x000009c000007945 */ /* 0x000fe20003800200 */
[-C--:B------:R-:W-:Y:S02]  /*85f0*/  F2FP.F16.E5M2.UNPACK_B R2, R80.reuse ;  /* 0x00000050ff02723e */ /* 0x080fe400020004ff */
[----:B------:R-:W-:Y:S02]  /*8600*/  F2FP.F16.E5M2.UNPACK_B R80, R80.H1 ;  /* 0x00000050ff50723e */ /* 0x000fe400030004ff */
[-C--:B------:R-:W-:Y:S01]  /*8610*/  F2FP.F16.E5M2.UNPACK_B R51, R81.reuse ;  /* 0x00000051ff33723e */ /* 0x080fe200020004ff */
[--C-:B------:R-:W-:Y:S01]  /*8620*/  HADD2.F32 R0, -RZ, R2.reuse.H0_H0 ;  /* 0x20000002ff007230 */ /* 0x100fe20000004100 */
[----:B------:R-:W-:Y:S01]  /*8630*/  F2FP.F16.E5M2.UNPACK_B R81, R81.H1 ;  /* 0x00000051ff51723e */ /* 0x000fe200030004ff */
[----:B------:R-:W-:Y:S01]  /*8640*/  HADD2.F32 R2, -RZ, R2.H1_H1 ;  /* 0x30000002ff027230 */ /* 0x000fe20000004100 */
[-C--:B------:R-:W-:Y:S01]  /*8650*/  F2FP.F16.E5M2.UNPACK_B R55, R82.reuse ;  /* 0x00000052ff37723e */ /* 0x080fe200020004ff */
[--C-:B------:R-:W-:Y:S01]  /*8660*/  HADD2.F32 R3, -RZ, R80.reuse.H0_H0 ;  /* 0x20000050ff037230 */ /* 0x100fe20000004100 */
[----:B------:R-:W-:Y:S01]  /*8670*/  F2FP.F16.E5M2.UNPACK_B R82, R82.H1 ;  /* 0x00000052ff52723e */ /* 0x000fe200030004ff */
[----:B-1----:R-:W-:Y:S01]  /*8680*/  LDTM.16dp32bit_t0_t15.x32 R4, tmem[UR4+0xc0] ;  /* 0x0000c004000479ee */ /* 0x002fe20008a80000 */
[----:B------:R-:W1:Y:S01]  /*8690*/  LDTM.16dp32bit_t16_t31.x32 R4, tmem[UR4+0xe0] ;  /* 0x0000e004000479ee */ /* 0x000e620008aa0000 */
[----:B------:R-:W-:Y:S01]  /*86a0*/  NOP ;  /* 0x0000000000007918 */ /* 0x000fe20000000000 */
[--C-:B------:R-:W-:Y:S01]  /*86b0*/  HADD2.F32 R50, -RZ, R51.reuse.H0_H0 ;  /* 0x20000033ff327230 */ /* 0x100fe20000004100 */
[----:B------:R-:W-:Y:S01]  /*86c0*/  R2UR UR5, R113 ;  /* 0x00000000710572ca */ /* 0x000fe200000e0000 */
[----:B------:R-:W-:Y:S01]  /*86d0*/  HADD2.F32 R51, -RZ, R51.H1_H1 ;  /* 0x30000033ff337230 */ /* 0x000fe20000004100 */
[----:B------:R-:W-:Y:S01]  /*86e0*/  F2FP.F16.E5M2.UNPACK_B R59, R83 ;  /* 0x00000053ff3b723e */ /* 0x000fe200020004ff */
[--C-:B------:R-:W-:Y:S01]  /*86f0*/  HADD2.F32 R54, -RZ, R55.reuse.H0_H0 ;  /* 0x20000037ff367230 */ /* 0x100fe20000004100 */
[----:B------:R-:W-:Y:S01]  /*8700*/  F2FP.F16.E5M2.UNPACK_B R63, R84 ;  /* 0x00000054ff3f723e */ /* 0x000fe200020004ff */
[----:B------:R-:W-:Y:S01]  /*8710*/  HADD2.F32 R55, -RZ, R55.H1_H1 ;  /* 0x30000037ff377230 */ /* 0x000fe20000004100 */
[----:B------:R-:W-:Y:S01]  /*8720*/  F2FP.F16.E5M2.UNPACK_B R67, R85 ;  /* 0x00000055ff43723e */ /* 0x000fe200020004ff */
[--C-:B------:R-:W-:Y:S01]  /*8730*/  HADD2.F32 R58, -RZ, R59.reuse.H0_H0 ;  /* 0x2000003bff3a7230 */ /* 0x100fe20000004100 */
[----:B------:R-:W-:Y:S01]  /*8740*/  F2FP.F16.E5M2.UNPACK_B R71, R86 ;  /* 0x00000056ff47723e */ /* 0x000fe200020004ff */
[----:B------:R-:W-:Y:S01]  /*8750*/  HADD2.F32 R59, -RZ, R59.H1_H1 ;  /* 0x3000003bff3b7230 */ /* 0x000fe20000004100 */
[----:B------:R-:W-:Y:S01]  /*8760*/  F2FP.F16.E5M2.UNPACK_B R74, R87 ;  /* 0x00000057ff4a723e */ /* 0x000fe200020004ff */
[--C-:B------:R-:W-:Y:S01]  /*8770*/  HADD2.F32 R62, -RZ, R63.reuse.H0_H0 ;  /* 0x2000003fff3e7230 */ /* 0x100fe20000004100 */
[----:B------:R-:W-:Y:S01]  /*8780*/  F2FP.F16.E5M2.UNPACK_B R83, R83.H1 ;  /* 0x00000053ff53723e */ /* 0x000fe200030004ff */
[----:B------:R-:W-:Y:S01]  /*8790*/  UIADD3 UR5, UPT, UPT, UR5, 0xe0, URZ ;  /* 0x000000e005057890 */ /* 0x000fe2000fffe0ff */
[----:B------:R-:W-:Y:S01]  /*87a0*/  HADD2.F32 R63, -RZ, R63.H1_H1 ;  /* 0x3000003fff3f7230 */ /* 0x000fe20000004100 */
[----:B------:R-:W-:Y:S01]  /*87b0*/  F2FP.F16.E5M2.UNPACK_B R84, R84.H1 ;  /* 0x00000054ff54723e */ /* 0x000fe200030004ff */
[--C-:B------:R-:W-:Y:S01]  /*87c0*/  HADD2.F32 R66, -RZ, R67.reuse.H0_H0 ;  /* 0x20000043ff427230 */ /* 0x100fe20000004100 */
[----:B------:R-:W-:Y:S01]  /*87d0*/  UPRMT UR5, UR37, 0x654, UR5 ;  /* 0x0000065425057896 */ /* 0x000fe20008000005 */
[----:B------:R-:W-:Y:S01]  /*87e0*/  HADD2.F32 R67, -RZ, R67.H1_H1 ;  /* 0x30000043ff437230 */ /* 0x000fe20000004100 */
[----:B------:R-:W-:Y:S01]  /*87f0*/  F2FP.F16.E5M2.UNPACK_B R85, R85.H1 ;  /* 0x00000055ff55723e */ /* 0x000fe200030004ff */
[--C-:B------:R-:W-:Y:S02]  /*8800*/  HADD2.F32 R70, -RZ, R71.reuse.H0_H0 ;  /* 0x20000047ff467230 */ /* 0x100fe40000004100 */
[C---:B-1----:R-:W-:Y:S01]  /*8810*/  FMUL R4, R47.reuse, R4 ;  /* 0x000000042f047220 */ /* 0x042fe20000400000 */
[C---:B------:R-:W-:Y:S01]  /*8820*/  FMUL R5, R47.reuse, R5 ;  /* 0x000000052f057220 */ /* 0x040fe20000400000 */
[C---:B------:R-:W-:Y:S01]  /*8830*/  FMUL R8, R47.reuse, R8 ;  /* 0x000000082f087220 */ /* 0x040fe20000400000 */
[----:B------:R-:W-:Y:S01]  /*8840*/  FMUL R9, R47, R9 ;  /* 0x000000092f097220 */ /* 0x000fe20000400000 */
[C---:B------:R-:W-:Y:S01]  /*8850*/  FFMA R4, R49.reuse, R0, R4 ;  /* 0x0000000031047223 */ /* 0x040fe20000000004 */
[----:B------:R-:W-:Y:S01]  /*8860*/  SYNCS.ARRIVE.TRANS64.RED.A1T0 RZ, [UR5], RZ ;  /* 0x000000ffffff79a7 */ /* 0x000fe20008100405 */
        /* <DEDUP_REMOVED lines=8> */
[----:B------:R-:W-:Y:S02]  /*88f0*/  HADD2.F32 R71, -RZ, R71.H1_H1 ;  /* 0x30000047ff477230 */ /* 0x000fe40000004100 */
[C---:B------:R-:W-:Y:S01]  /*8900*/  FMUL R25, R47.reuse, R30 ;  /* 0x0000001e2f197220 */ /* 0x040fe20000400000 */
[C---:B------:R-:W-:Y:S01]  /*8910*/  FMUL R30, R47.reuse, R35 ;  /* 0x000000232f1e7220 */ /* 0x040fe20000400000 */
[----:B------:R-:W-:Y:S02]  /*8920*/  HADD2.F32 R48, -RZ, R80.H1_H1 ;  /* 0x30000050ff307230 */ /* 0x000fe40000004100 */
[C---:B------:R-:W-:Y:S01]  /*8930*/  FMUL R6, R47.reuse, R6 ;  /* 0x000000062f067220 */ /* 0x040fe20000400000 */
[C---:B------:R-:W-:Y:S01]  /*8940*/  FMUL R7, R47.reuse, R7 ;  /* 0x000000072f077220 */ /* 0x040fe20000400000 */
[--C-:B------:R-:W-:Y:S02]  /*8950*/  HADD2.F32 R52, -RZ, R81.reuse.H0_H0 ;  /* 0x20000051ff347230 */ /* 0x100fe40000004100 */
[----:B------:R-:W-:Y:S01]  /*8960*/  FMUL R10, R47, R10 ;  /* 0x0000000a2f0a7220 */ /* 0x000fe20000400000 */
[C---:B------:R-:W-:Y:S01]  /*8970*/  FFMA R6, R49.reuse, R3, R6 ;  /* 0x0000000331067223 */ /* 0x040fe20000000006 */
[----:B------:R-:W-:Y:S02]  /*8980*/  HADD2.F32 R53, -RZ, R81.H1_H1 ;  /* 0x30000051ff357230 */ /* 0x000fe40000004100 */
[C---:B------:R-:W-:Y:S01]  /*8990*/  FFMA R7, R49.reuse, R48, R7 ;  /* 0x0000003031077223 */ /* 0x040fe20000000007 */
[C---:B------:R-:W-:Y:S01]  /*89a0*/  FFMA R8, R49.reuse, R50, R8 ;  /* 0x0000003231087223 */ /* 0x040fe20000000008 */
[C---:B------:R-:W-:Y:S01]  /*89b0*/  FFMA R9, R49.reuse, R51, R9 ;  /* 0x0000003331097223 */ /* 0x040fe20000000009 */
[----:B------:R-:W-:Y:S01]  /*89c0*/  FFMA R10, R49, R52, R10 ;  /* 0x00000034310a7223 */ /* 0x000fe2000000000a */
[--C-:B------:R-:W-:Y:S01]  /*89d0*/  HADD2.F32 R48, -RZ, R74.reuse.H0_H0 ;  /* 0x2000004aff307230 */ /* 0x100fe20000004100 */
[----:B------:R-:W-:Y:S01]  /*89e0*/  F2FP.SATFINITE.E5M2.F32.PACK_AB_MERGE_C R77, R7, R6, RZ ;  /* 0x00000006074d723e */ /* 0x000fe200048060ff */
[C---:B------:R-:W-:Y:S01]  /*89f0*/  FMUL R7, R47.reuse, R24 ;  /* 0x000000182f077220 */ /* 0x040fe20000400000 */
[C---:B------:R-:W-:Y:S01]  /*8a00*/  FMUL R24, R47.reuse, R29 ;  /* 0x0000001d2f187220 */ /* 0x040fe20000400000 */
[C---:B------:R-:W-:Y:S01]  /*8a10*/  FMUL R29, R47.reuse, R34 ;  /* 0x000000222f1d7220 */ /* 0x040fe20000400000 */
[----:B------:R-:W-:Y:S02]  /*8a20*/  HADD2.F32 R74, -RZ, R74.H1_H1 ;  /* 0x3000004aff4a7230 */ /* 0x000fe40000004100 */
[C---:B------:R-:W-:Y:S01]  /*8a30*/  FMUL R11, R47.reuse, R11 ;  /* 0x0000000b2f0b7220 */ /* 0x040fe20000400000 */
[--C-:B------:R-:W-:Y:S02]  /*8a40*/  HADD2.F32 R56, -RZ, R82.reuse.H0_H0 ;  /* 0x20000052ff387230 */ /* 0x100fe40000004100 */
[----:B------:R-:W-:Y:S01]  /*8a50*/  FMUL R14, R47, R14 ;  /* 0x0000000e2f0e7220 */ /* 0x000fe20000400000 */
[----:B------:R-:W-:Y:S02]  /*8a60*/  HADD2.F32 R57, -RZ, R82.H1_H1 ;  /* 0x30000052ff397230 */ /* 0x000fe40000004100 */
[C---:B------:R-:W-:Y:S01]  /*8a70*/  FFMA R11, R49.reuse, R53, R11 ;  /* 0x00000035310b7223 */ /* 0x040fe2000000000b */
[----:B------:R-:W-:Y:S01]  /*8a80*/  F2FP.F16.E5M2.UNPACK_B R86, R86.H1 ;  /* 0x00000056ff56723e */ /* 0x000fe200030004ff */
[C---:B------:R-:W-:Y:S01]  /*8a90*/  FFMA R12, R49.reuse, R54, R12 ;  /* 0x00000036310c7223 */ /* 0x040fe2000000000c */
[C---:B------:R-:W-:Y:S01]  /*8aa0*/  FFMA R13, R49.reuse, R55, R13 ;  /* 0x00000037310d7223 */ /* 0x040fe2000000000d */
[----:B------:R-:W-:Y:S01]  /*8ab0*/  F2FP.F16.E5M2.UNPACK_B R87, R87.H1 ;  /* 0x00000057ff57723e */ /* 0x000fe200030004ff */
[----:B------:R-:W-:Y:S01]  /*8ac0*/  FFMA R14, R49, R56, R14 ;  /* 0x00000038310e7223 */ /* 0x000fe2000000000e */
[----:B------:R-:W-:Y:S01]  /*8ad0*/  F2FP.SATFINITE.E5M2.F32.PACK_AB_MERGE_C R10, R11, R10, RZ ;  /* 0x0000000a0b0a723e */ /* 0x000fe200048060ff */
[C---:B------:R-:W-:Y:S01]  /*8ae0*/  FMUL R15, R47.reuse, R15 ;  /* 0x0000000f2f0f7220 */ /* 0x040fe20000400000 */
[--C-:B------:R-:W-:Y:S02]  /*8af0*/  HADD2.F32 R60, -RZ, R83.reuse.H0_H0 ;  /* 0x20000053ff3c7230 */ /* 0x100fe40000004100 */
[----:B------:R-:W-:Y:S01]  /*8b00*/  FMUL R18, R47, R18 ;  /* 0x000000122f127220 */ /* 0x000fe20000400000 */
[----:B------:R-:W-:Y:S02]  /*8b10*/  HADD2.F32 R61, -RZ, R83.H1_H1 ;  /* 0x30000053ff3d7230 */ /* 0x000fe40000004100 */
[----:B------:R-:W-:Y:S01]  /*8b20*/  FFMA R15, R49, R57, R15 ;  /* 0x00000039310f7223 */ /* 0x000fe2000000000f */
[----:B------:R-:W-:Y:S01]  /*8b30*/  IADD3 R45, PT, PT, R45, 0x1, RZ ;  /* 0x000000012d2d7810 */ /* 0x000fe20007ffe0ff */
[C---:B------:R-:W-:Y:S01]  /*8b40*/  FFMA R16, R49.reuse, R58, R16 ;  /* 0x0000003a31107223 */ /* 0x040fe20000000010 */
        /* <DEDUP_REMOVED lines=8> */
[C---:B------:R-:W-:Y:S01]  /*8bd0*/  FFMA R0, R49.reuse, R62, R0 ;  /* 0x0000003e31007223 */ /* 0x040fe20000000000 */
[C---:B------:R-:W-:Y:S01]  /*8be0*/  FFMA R2, R49.reuse, R63, R2 ;  /* 0x0000003f31027223 */ /* 0x040fe20000000002 */
[--C-:B------:R-:W-:Y:S02]  /*8bf0*/  HADD2.F32 R68, -RZ, R85.reuse.H0_H0 ;  /* 0x20000055ff447230 */ /* 0x100fe40000004100 */
[----:B------:R-:W-:Y:S01]  /*8c00*/  FFMA R3, R49, R64, R3 ;  /* 0x0000004031037223 */ /* 0x000fe20000000003 */
[----:B------:R-:W-:Y:S02]  /*8c10*/  HADD2.F32 R69, -RZ, R85.H1_H1 ;  /* 0x30000055ff457230 */ /* 0x000fe40000004100 */
[C---:B------:R-:W-:Y:S01]  /*8c20*/  FMUL R21, R47.reuse, R26 ;  /* 0x0000001a2f157220 */ /* 0x040fe20000400000 */
[----:B------:R-:W-:Y:S01]  /*8c30*/  FMUL R22, R47, R27 ;  /* 0x0000001b2f167220 */ /* 0x000fe20000400000 */
[C---:B------:R-:W-:Y:S01]  /*8c40*/  FFMA R6, R49.reuse, R65, R6 ;  /* 0x0000004131067223 */ /* 0x040fe20000000006 */
[----:B------:R-:W-:Y:S01]  /*8c50*/  FFMA R7, R49, R66, R7 ;  /* 0x0000004231077223 */ /* 0x000fe20000000007 */
[----:B------:R-:W-:Y:S01]  /*8c60*/  FMUL R23, R47, R28 ;  /* 0x0000001c2f177220 */ /* 0x000fe20000400000 */
[C---:B------:R-:W-:Y:S01]  /*8c70*/  FFMA R20, R49.reuse, R67, R20 ;  /* 0x0000004331147223 */ /* 0x040fe20000000014 */
[--C-:B------:R-:W-:Y:S02]  /*8c80*/  HADD2.F32 R72, -RZ, R86.reuse.H0_H0 ;  /* 0x20000056ff487230 */ /* 0x100fe40000004100 */
[C---:B------:R-:W-:Y:S01]  /*8c90*/  FFMA R21, R49.reuse, R68, R21 ;  /* 0x0000004431157223 */ /* 0x040fe20000000015 */
[----:B------:R-:W-:Y:S02]  /*8ca0*/  HADD2.F32 R73, -RZ, R86.H1_H1 ;  /* 0x30000056ff497230 */ /* 0x000fe40000004100 */
[----:B------:R-:W-:Y:S01]  /*8cb0*/  FFMA R22, R49, R69, R22 ;  /* 0x0000004531167223 */ /* 0x000fe20000000016 */
[C---:B------:R-:W-:Y:S01]  /*8cc0*/  FMUL R26, R47.reuse, R31 ;  /* 0x0000001f2f1a7220 */ /* 0x040fe20000400000 */
[----:B------:R-:W-:Y:S01]  /*8cd0*/  FMUL R27, R47, R32 ;  /* 0x000000202f1b7220 */ /* 0x000fe20000400000 */
[----:B------:R-:W-:Y:S01]  /*8ce0*/  FFMA R23, R49, R70, R23 ;  /* 0x0000004631177223 */ /* 0x000fe20000000017 */
[----:B------:R-:W-:Y:S01]  /*8cf0*/  FMUL R28, R47, R33 ;  /* 0x000000212f1c7220 */ /* 0x000fe20000400000 */
[C---:B------:R-:W-:Y:S01]  /*8d00*/  FFMA R24, R49.reuse, R71, R24 ;  /* 0x0000004731187223 */ /* 0x040fe20000000018 */
[--C-:B------:R-:W-:Y:S02]  /*8d10*/  HADD2.F32 R75, -RZ, R87.reuse.H0_H0 ;  /* 0x20000057ff4b7230 */ /* 0x100fe40000004100 */
[C---:B------:R-:W-:Y:S01]  /*8d20*/  FFMA R25, R49.reuse, R72, R25 ;  /* 0x0000004831197223 */ /* 0x040fe20000000019 */
[----:B------:R-:W-:Y:S02]  /*8d30*/  HADD2.F32 R76, -RZ, R87.H1_H1 ;  /* 0x30000057ff4c7230 */ /* 0x000fe40000004100 */
[----:B------:R-:W-:Y:S01]  /*8d40*/  FFMA R26, R49, R73, R26 ;  /* 0x00000049311a7223 */ /* 0x000fe2000000001a */
[----:B------:R-:W-:Y:S01]  /*8d50*/  F2FP.SATFINITE.E5M2.F32.PACK_AB_MERGE_C R14, R15, R14, RZ ;  /* 0x0000000e0f0e723e */ /* 0x000fe200048060ff */
[----:B------:R-:W-:Y:S01]  /*8d60*/  FFMA R27, R49, R48, R27 ;  /* 0x00000030311b7223 */ /* 0x000fe2000000001b */
[----:B------:R-:W-:Y:S01]  /*8d70*/  F2FP.SATFINITE.E5M2.F32.PACK_AB_MERGE_C R18, R19, R18, RZ ;  /* 0x000000121312723e */ /* 0x000fe200048060ff */
[C---:B------:R-:W-:Y:S01]  /*8d80*/  FFMA R28, R49.reuse, R74, R28 ;  /* 0x0000004a311c7223 */ /* 0x040fe2000000001c */
[C---:B------:R-:W-:Y:S01]  /*8d90*/  FFMA R29, R49.reuse, R75, R29 ;  /* 0x0000004b311d7223 */ /* 0x040fe2000000001d */
[----:B------:R-:W-:Y:S01]  /*8da0*/  FFMA R30, R49, R76, R30 ;  /* 0x0000004c311e7223 */ /* 0x000fe2000000001e */
[----:B------:R-:W-:Y:S02]  /*8db0*/  F2FP.SATFINITE.E5M2.F32.PACK_AB_MERGE_C R32, R5, R4, R77 ;  /* 0x000000040520723e */ /* 0x000fe4000480604d */
[----:B------:R-:W-:Y:S02]  /*8dc0*/  F2FP.SATFINITE.E5M2.F32.PACK_AB_MERGE_C R33, R9, R8, R10 ;  /* 0x000000080921723e */ /* 0x000fe4000480600a */
        /* <DEDUP_REMOVED lines=10> */
[----:B------:R-:W-:Y:S05]  /*8e70*/  F2FP.SATFINITE.E5M2.F32.PACK_AB_MERGE_C R7, R28, R27, R29 ;  /* 0x0000001b1c07723e */ /* 0x000fea000480601d */
        /* <DEDUP_REMOVED lines=18> */
.L_x_124:
[----:B------:R-:W-:Y:S05]  /*8fa0*/  BSYNC.RECONVERGENT B0 ;  /* 0x0000000000007941 */ /* 0x000fea0003800200 */
.L_x_123:
[----:B------:R-:W-:Y:S01]  /*8fb0*/  BAR.SYNC.DEFER_BLOCKING 0x1, 0x80 ;  /* 0x0042000000007b1d */ /* 0x000fe20000010000 */
[----:B------:R-:W-:Y:S01]  /*8fc0*/  ISETP.NE.AND P2, PT, R111, RZ, PT ;  /* 0x000000ff6f00720c */ /* 0x000fe20003f45270 */
[----:B------:R-:W-:Y:S01]  /*8fd0*/  IMAD.IADD R14, R43, 0x1, R94 ;  /* 0x000000012b0e7824 */ /* 0x000fe200078e025e */
[----:B------:R-:W-:Y:S01]  /*8fe0*/  ISETP.NE.AND P0, PT, R112, 0x2, PT ;  /* 0x000000027000780c */ /* 0x000fe20003f05270 */
[----:B------:R-:W-:Y:S01]  /*8ff0*/  IMAD.IADD R15, R44, 0x1, R95 ;  /* 0x000000012c0f7824 */ /* 0x000fe200078e025f */
[----:B------:R-:W-:Y:S02]  /*9000*/  ISETP.NE.AND P1, PT, R45, 0x4, PT ;  /* 0x000000042d00780c */ /* 0x000fe40003f25270 */
[----:B------:R-:W-:Y:S02]  /*9010*/  SEL R2, RZ, 0x1, P0 ;  /* 0x00000001ff027807 */ /* 0x000fe40000000000 */
[----:B------:R-:W-:Y:S02]  /*9020*/  SEL R0, RZ, 0x1, P1 ;  /* 0x00000001ff007807 */ /* 0x000fe40000800000 */
[----:B------:R-:W-:Y:S02]  /*9030*/  LOP3.LUT R106, R106, R2, RZ, 0x3c, !PT ;  /* 0x000000026a6a7212 */ /* 0x000fe400078e3cff */
[----:B------:R-:W-:Y:S02]  /*9040*/  LOP3.LUT R107, R107, R0, RZ, 0x3c, !PT ;  /* 0x000000006b6b7212 */ /* 0x000fe400078e3cff */
[----:B------:R-:W-:Y:S02]  /*9050*/  @P2 R2UR UR36, R103 ;  /* 0x00000000672422ca */ /* 0x000fe400000e0000 */
[----:B------:R-:W-:Y:S02]  /*9060*/  SEL R112, R112, RZ, P0 ;  /* 0x000000ff70707207 */ /* 0x000fe40000000000 */
[----:B------:R-:W-:Y:S01]  /*9070*/  SEL R45, R45, RZ, P1 ;  /* 0x000000ff2d2d7207 */ /* 0x000fe20000800000 */
[----:B------:R-:W-:Y:S10]  /*9080*/  @P2 BRA `(.L_x_125) ;  /* 0xffffffbc00382947 */ /* 0x000ff4000383ffff */
[----:B------:R-:W-:Y:S05]  /*9090*/  EXIT ;  /* 0x000000000000794d */ /* 0x000fea0003800000 */
.L_x_19:
[----:B--2---:R2:W1:Y:S02]  /*90a0*/  SYNCS.PHASECHK.TRANS64.TRYWAIT P0, [R2+URZ+0x110], R3 ;  /* 0x00011003020075a7 */ /* 0x00446400080011ff */
[----:B-1----:R-:W-:Y:S05]  /*90b0*/  @!P0 NANOSLEEP.SYNCS 0x989680 ;  /* 0x009896800000895d */ /* 0x002fea0003900000 */
[----:B------:R-:W1:Y:S02]  /*90c0*/  @!P0 SYNCS.PHASECHK.TRANS64 P0, [R2+URZ+0x110], R3 ;  /* 0x00011003020085a7 */ /* 0x000e6400080010ff */
[----:B-1----:R-:W-:Y:S05]  /*90d0*/  @!P0 BRA `(.L_x_19) ;  /* 0xfffffffc00f08947 */ /* 0x002fea000383ffff */
[----:B------:R-:W-:Y:S05]  /*90e0*/  BRA `(.L_x_126) ;  /* 0xffffff8400447947 */ /* 0x000fea000383ffff */
.L_x_22:
[----:B-1----:R-:W-:-:S07]  /*90f0*/  MOV R2, UR33 ;  /* 0x0000002100027c02 */ /* 0x002fce0008000f00 */
.L_x_127:
[----:B-1----:R1:W2:Y:S02]  /*9100*/  SYNCS.PHASECHK.TRANS64.TRYWAIT P0, [R2+URZ+0x28], R4 ;  /* 0x00002804020075a7 */ /* 0x0022a400080011ff */
[----:B--2---:R-:W-:Y:S05]  /*9110*/  @!P0 NANOSLEEP.SYNCS 0x989680 ;  /* 0x009896800000895d */ /* 0x004fea0003900000 */
[----:B------:R-:W2:Y:S02]  /*9120*/  @!P0 SYNCS.PHASECHK.TRANS64 P0, [R2+URZ+0x28], R4 ;  /* 0x00002804020085a7 */ /* 0x000ea400080010ff */
[----:B--2---:R-:W-:Y:S05]  /*9130*/  @!P0 BRA `(.L_x_127) ;  /* 0xfffffffc00f08947 */ /* 0x004fea000383ffff */
[----:B------:R-:W-:Y:S05]  /*9140*/  BRA `(.L_x_21) ;  /* 0xffffff8400947947 */ /* 0x000fea000383ffff */
.L_x_28:
[----:B-1----:R-:W-:-:S07]  /*9150*/  MOV R2, UR17 ;  /* 0x0000001100027c02 */ /* 0x002fce0008000f00 */
.L_x_128:
[----:B-1----:R1:W2:Y:S02]  /*9160*/  SYNCS.PHASECHK.TRANS64.TRYWAIT P0, [R2+URZ+0x28], R4 ;  /* 0x00002804020075a7 */ /* 0x0022a400080011ff */
[----:B--2---:R-:W-:Y:S05]  /*9170*/  @!P0 NANOSLEEP.SYNCS 0x989680 ;  /* 0x009896800000895d */ /* 0x004fea0003900000 */
[----:B------:R-:W2:Y:S02]  /*9180*/  @!P0 SYNCS.PHASECHK.TRANS64 P0, [R2+URZ+0x28], R4 ;  /* 0x00002804020085a7 */ /* 0x000ea400080010ff */
[----:B--2---:R-:W-:Y:S05]  /*9190*/  @!P0 BRA `(.L_x_128) ;  /* 0xfffffffc00f08947 */ /* 0x004fea000383ffff */
[----:B------:R-:W-:Y:S05]  /*91a0*/  BRA `(.L_x_27) ;  /* 0xffffff88003c7947 */ /* 0x000fea000383ffff */
.L_x_32:
[----:B-1----:R1:W2:Y:S02]  /*91b0*/  SYNCS.PHASECHK.TRANS64.TRYWAIT P0, [R2+URZ+0xa0], R3 ;  /* 0x0000a003020075a7 */ /* 0x0022a400080011ff */
[----:B--2---:R-:W-:Y:S05]  /*91c0*/  @!P0 NANOSLEEP.SYNCS 0x989680 ;  /* 0x009896800000895d */ /* 0x004fea0003900000 */
[----:B------:R-:W2:Y:S02]  /*91d0*/  @!P0 SYNCS.PHASECHK.TRANS64 P0, [R2+URZ+0xa0], R3 ;  /* 0x0000a003020085a7 */ /* 0x000ea400080010ff */
[----:B--2---:R-:W-:Y:S05]  /*91e0*/  @!P0 BRA `(.L_x_32) ;  /* 0xfffffffc00f08947 */ /* 0x004fea000383ffff */
[----:B------:R-:W-:Y:S05]  /*91f0*/  BRA `(.L_x_129) ;  /* 0xffffff8800cc7947 */ /* 0x000fea000383ffff */
.L_x_36:
[----:B----4-:R-:W-:-:S07]  /*9200*/  MOV R0, UR5 ;  /* 0x0000000500007c02 */ /* 0x010fce0008000f00 */
.L_x_130:
[----:B-1----:R1:W2:Y:S02]  /*9210*/  SYNCS.PHASECHK.TRANS64.TRYWAIT P0, [R0+URZ], R2 ;  /* 0x00000002000075a7 */ /* 0x0022a400080011ff */
[----:B--2---:R-:W-:Y:S05]  /*9220*/  @!P0 NANOSLEEP.SYNCS 0x989680 ;  /* 0x009896800000895d */ /* 0x004fea0003900000 */
[----:B------:R-:W2:Y:S02]  /*9230*/  @!P0 SYNCS.PHASECHK.TRANS64 P0, [R0+URZ], R2 ;  /* 0x00000002000085a7 */ /* 0x000ea400080010ff */
[----:B--2---:R-:W-:Y:S05]  /*9240*/  @!P0 BRA `(.L_x_130) ;  /* 0xfffffffc00f08947 */ /* 0x004fea000383ffff */
[----:B------:R-:W-:Y:S05]  /*9250*/  BRA `(.L_x_131) ;  /* 0xffffff90003c7947 */ /* 0x000fea000383ffff */
.L_x_37:
[----:B----4-:R-:W-:-:S07]  /*9260*/  MOV R0, UR5 ;  /* 0x0000000500007c02 */ /* 0x010fce0008000f00 */
.L_x_132:
[----:B-1----:R1:W2:Y:S02]  /*9270*/  SYNCS.PHASECHK.TRANS64.TRYWAIT P0, [R0+URZ], R3 ;  /* 0x00000003000075a7 */ /* 0x0022a400080011ff */
[----:B--2---:R-:W-:Y:S05]  /*9280*/  @!P0 NANOSLEEP.SYNCS 0x989680 ;  /* 0x009896800000895d */ /* 0x004fea0003900000 */
[----:B------:R-:W2:Y:S02]  /*9290*/  @!P0 SYNCS.PHASECHK.TRANS64 P0, [R0+URZ], R3 ;  /* 0x00000003000085a7 */ /* 0x000ea400080010ff */
[----:B--2---:R-:W-:Y:S05]  /*92a0*/  @!P0 BRA `(.L_x_132) ;  /* 0xfffffffc00f08947 */ /* 0x004fea000383ffff */
[----:B------:R-:W-:Y:S05]  /*92b0*/  BRA `(.L_x_133) ;  /* 0xffffff9000487947 */ /* 0x000fea000383ffff */
.L_x_38:
[----:B----4-:R-:W-:-:S07]  /*92c0*/  MOV R0, UR5 ;  /* 0x0000000500007c02 */ /* 0x010fce0008000f00 */
.L_x_134:
[----:B-1----:R1:W2:Y:S02]  /*92d0*/  SYNCS.PHASECHK.TRANS64.TRYWAIT P0, [R0+URZ], R3 ;  /* 0x00000003000075a7 */ /* 0x0022a400080011ff */
[----:B--2---:R-:W-:Y:S05]  /*92e0*/  @!P0 NANOSLEEP.SYNCS 0x989680 ;  /* 0x009896800000895d */ /* 0x004fea0003900000 */
[----:B------:R-:W2:Y:S02]  /*92f0*/  @!P0 SYNCS.PHASECHK.TRANS64 P0, [R0+URZ], R3 ;  /* 0x00000003000085a7 */ /* 0x000ea400080010ff */
[----:B--2---:R-:W-:Y:S05]  /*9300*/  @!P0 BRA `(.L_x_134) ;  /* 0xfffffffc00f08947 */ /* 0x004fea000383ffff */
[----:B------:R-:W-:Y:S05]  /*9310*/  BRA `(.L_x_135) ;  /* 0xffffff9000547947 */ /* 0x000fea000383ffff */
.L_x_39:
[----:B----4-:R-:W-:-:S07]  /*9320*/  MOV R0, UR5 ;  /* 0x0000000500007c02 */ /* 0x010fce0008000f00 */
.L_x_136:
[----:B-1----:R1:W2:Y:S02]  /*9330*/  SYNCS.PHASECHK.TRANS64.TRYWAIT P0, [R0+URZ], R3 ;  /* 0x00000003000075a7 */ /* 0x0022a400080011ff */
[----:B--2---:R-:W-:Y:S05]  /*9340*/  @!P0 NANOSLEEP.SYNCS 0x989680 ;  /* 0x009896800000895d */ /* 0x004fea0003900000 */
[----:B------:R-:W2:Y:S02]  /*9350*/  @!P0 SYNCS.PHASECHK.TRANS64 P0, [R0+URZ], R3 ;  /* 0x00000003000085a7 */ /* 0x000ea400080010ff */
[----:B--2---:R-:W-:Y:S05]  /*9360*/  @!P0 BRA `(.L_x_136) ;  /* 0xfffffffc00f08947 */ /* 0x004fea000383ffff */
[----:B------:R-:W-:Y:S05]  /*9370*/  BRA `(.L_x_137) ;  /* 0xffffff9000607947 */ /* 0x000fea000383ffff */
.L_x_42:
[----:B-1----:R1:W2:Y:S02]  /*9380*/  SYNCS.PHASECHK.TRANS64.TRYWAIT P0, [R0+URZ+0x100], R4 ;  /* 0x00010004000075a7 */ /* 0x0022a400080011ff */
[----:B--2---:R-:W-:Y:S05]  /*9390*/  @!P0 NANOSLEEP.SYNCS 0x989680 ;  /* 0x009896800000895d */ /* 0x004fea0003900000 */
[----:B------:R-:W2:Y:S02]  /*93a0*/  @!P0 SYNCS.PHASECHK.TRANS64 P0, [R0+URZ+0x100], R4 ;  /* 0x00010004000085a7 */ /* 0x000ea400080010ff */
[----:B--2---:R-:W-:Y:S05]  /*93b0*/  @!P0 BRA `(.L_x_42) ;  /* 0xfffffffc00f08947 */ /* 0x004fea000383ffff */
[----:B------:R-:W-:Y:S05]  /*93c0*/  BRA `(.L_x_138) ;  /* 0xffffff9000bc7947 */ /* 0x000fea000383ffff */
.L_x_43:
[----:B------:R-:W-:-:S07]  /*93d0*/  MOV R0, UR5 ;  /* 0x0000000500007c02 */ /* 0x000fce0008000f00 */
.L_x_139:
[----:B-1----:R1:W2:Y:S02]  /*93e0*/  SYNCS.PHASECHK.TRANS64.TRYWAIT P0, [R0+URZ+0xb0], R5 ;  /* 0x0000b005000075a7 */ /* 0x0022a400080011ff */
[----:B--2---:R-:W-:Y:S05]  /*93f0*/  @!P0 NANOSLEEP.SYNCS 0x989680 ;  /* 0x009896800000895d */ /* 0x004fea0003900000 */
[----:B------:R-:W2:Y:S02]  /*9400*/  @!P0 SYNCS.PHASECHK.TRANS64 P0, [R0+URZ+0xb0], R5 ;  /* 0x0000b005000085a7 */ /* 0x000ea400080010ff */
[----:B--2---:R-:W-:Y:S05]  /*9410*/  @!P0 BRA `(.L_x_139) ;  /* 0xfffffffc00f08947 */ /* 0x004fea000383ffff */
[----:B------:R-:W-:Y:S05]  /*9420*/  BRA `(.L_x_140) ;  /* 0xffffff9000cc7947 */ /* 0x000fea000383ffff */
.L_x_44:
[----:B-1----:R1:W2:Y:S02]  /*9430*/  SYNCS.PHASECHK.TRANS64.TRYWAIT P1, [R0+URZ+0xa0], R4 ;  /* 0x0000a004000075a7 */ /* 0x0022a400080211ff */
[----:B--2---:R-:W-:Y:S05]  /*9440*/  @!P1 NANOSLEEP.SYNCS 0x989680 ;  /* 0x009896800000995d */ /* 0x004fea0003900000 */
[----:B------:R-:W2:Y:S02]  /*9450*/  @!P1 SYNCS.PHASECHK.TRANS64 P1, [R0+URZ+0xa0], R4 ;  /* 0x0000a004000095a7 */ /* 0x000ea400080210ff */
[----:B--2---:R-:W-:Y:S05]  /*9460*/  @!P1 BRA `(.L_x_44) ;  /* 0xfffffffc00f09947 */ /* 0x004fea000383ffff */
[----:B------:R-:W-:Y:S05]  /*9470*/  BRA `(.L_x_141) ;  /* 0xffffff9000fc7947 */ /* 0x000fea000383ffff */
.L_x_47:
[----:B------:R-:W-:-:S07]  /*9480*/  MOV R0, UR5 ;  /* 0x0000000500007c02 */ /* 0x000fce0008000f00 */
.L_x_142:
[----:B-1----:R1:W2:Y:S02]  /*9490*/  SYNCS.PHASECHK.TRANS64.TRYWAIT P0, [R0+URZ+0xb0], R2 ;  /* 0x0000b002000075a7 */ /* 0x0022a400080011ff */
[----:B--2---:R-:W-:Y:S05]  /*94a0*/  @!P0 NANOSLEEP.SYNCS 0x989680 ;  /* 0x009896800000895d */ /* 0x004fea0003900000 */
[----:B------:R-:W2:Y:S02]  /*94b0*/  @!P0 SYNCS.PHASECHK.TRANS64 P0, [R0+URZ+0xb0], R2 ;  /* 0x0000b002000085a7 */ /* 0x000ea400080010ff */
[----:B--2---:R-:W-:Y:S05]  /*94c0*/  @!P0 BRA `(.L_x_142) ;  /* 0xfffffffc00f08947 */ /* 0x004fea000383ffff */
[----:B------:R-:W-:Y:S05]  /*94d0*/  BRA `(.L_x_46) ;  /* 0xffffff9400507947 */ /* 0x000fea000383ffff */
.L_x_54:
[----:B-1----:R1:W2:Y:S02]  /*94e0*/  SYNCS.PHASECHK.TRANS64.TRYWAIT P1, [R0+URZ+0xa0], R2 ;  /* 0x0000a002000075a7 */ /* 0x0022a400080211ff */
[----:B--2---:R-:W-:Y:S05]  /*94f0*/  @!P1 NANOSLEEP.SYNCS 0x989680 ;  /* 0x009896800000995d */ /* 0x004fea0003900000 */
[----:B------:R-:W2:Y:S02]  /*9500*/  @!P1 SYNCS.PHASECHK.TRANS64 P1, [R0+URZ+0xa0], R2 ;  /* 0x0000a002000095a7 */ /* 0x000ea400080210ff */
[----:B--2---:R-:W-:Y:S05]  /*9510*/  @!P1 BRA `(.L_x_54) ;  /* 0xfffffffc00f09947 */ /* 0x004fea000383ffff */
[----:B------:R-:W-:Y:S05]  /*9520*/  BRA `(.L_x_143) ;  /* 0xffffff9800c07947 */ /* 0x000fea000383ffff */
.L_x_55:
[----:B------:R-:W-:-:S07]  /*9530*/  MOV R2, UR7 ;  /* 0x0000000700027c02 */ /* 0x000fce0008000f00 */
.L_x_144:
[----:B-1----:R1:W2:Y:S02]  /*9540*/  SYNCS.PHASECHK.TRANS64.TRYWAIT P0, [R2+URZ+0xe0], R0 ;  /* 0x0000e000020075a7 */ /* 0x0022a400080011ff */
[----:B--2---:R-:W-:Y:S05]  /*9550*/  @!P0 NANOSLEEP.SYNCS 0x989680 ;  /* 0x009896800000895d */ /* 0x004fea0003900000 */
[----:B------:R-:W2:Y:S02]  /*9560*/  @!P0 SYNCS.PHASECHK.TRANS64 P0, [R2+URZ+0xe0], R0 ;  /* 0x0000e000020085a7 */ /* 0x000ea400080010ff */
[----:B--2---:R-:W-:Y:S05]  /*9570*/  @!P0 BRA `(.L_x_144) ;  /* 0xfffffffc00f08947 */ /* 0x004fea000383ffff */
[----:B------:R-:W-:Y:S05]  /*9580*/  BRA `(.L_x_145) ;  /* 0xffffff9c00107947 */ /* 0x000fea000383ffff */
.L_x_58:
[----:B------:R-:W-:Y:S07]  /*9590*/  MOV R0, UR6 ;  /* 0x0000000600007c02 */ /* 0x000fee0008000f00 */
.L_x_146:
[----:B-1----:R1:W2:Y:S02]  /*95a0*/  SYNCS.PHASECHK.TRANS64.TRYWAIT P0, [R0+URZ], R2 ;  /* 0x00000002000075a7 */ /* 0x0022a400080011ff */
[----:B--2---:R-:W-:Y:S05]  /*95b0*/  @!P0 NANOSLEEP.SYNCS 0x989680 ;  /* 0x009896800000895d */ /* 0x004fea0003900000 */
[----:B------:R-:W2:Y:S02]  /*95c0*/  @!P0 SYNCS.PHASECHK.TRANS64 P0, [R0+URZ], R2 ;  /* 0x00000002000085a7 */ /* 0x000ea400080010ff */
[----:B--2---:R-:W-:Y:S05]  /*95d0*/  @!P0 BRA `(.L_x_146) ;  /* 0xfffffffc00f08947 */ /* 0x004fea000383ffff */
[----:B------:R-:W-:Y:S05]  /*95e0*/  BRA `(.L_x_57) ;  /* 0xffffff9c002c7947 */ /* 0x000fea000383ffff */
.L_x_61:
[----:B------:R-:W-:-:S07]  /*95f0*/  MOV R0, UR6 ;  /* 0x0000000600007c02 */ /* 0x000fce0008000f00 */
.L_x_147:
[----:B--2---:R2:W4:Y:S02]  /*9600*/  SYNCS.PHASECHK.TRANS64.TRYWAIT P0, [R0+URZ], R2 ;  /* 0x00000002000075a7 */ /* 0x00452400080011ff */
[----:B----4-:R-:W-:Y:S05]  /*9610*/  @!P0 NANOSLEEP.SYNCS 0x989680 ;  /* 0x009896800000895d */ /* 0x010fea0003900000 */
[----:B------:R-:W4:Y:S02]  /*9620*/  @!P0 SYNCS.PHASECHK.TRANS64 P0, [R0+URZ], R2 ;  /* 0x00000002000085a7 */ /* 0x000f2400080010ff */
[----:B----4-:R-:W-:Y:S05]  /*9630*/  @!P0 BRA `(.L_x_147) ;  /* 0xfffffffc00f08947 */ /* 0x010fea000383ffff */
[----:B------:R-:W-:Y:S05]  /*9640*/  BRA `(.L_x_148) ;  /* 0xffffffa000087947 */ /* 0x000fea000383ffff */
.L_x_62:
[----:B------:R-:W-:-:S07]  /*9650*/  MOV R0, UR6 ;  /* 0x0000000600007c02 */ /* 0x000fce0008000f00 */
.L_x_149:
[----:B-1----:R1:W2:Y:S02]  /*9660*/  SYNCS.PHASECHK.TRANS64.TRYWAIT P0, [R0+URZ], R3 ;  /* 0x00000003000075a7 */ /* 0x0022a400080011ff */
[----:B--2---:R-:W-:Y:S05]  /*9670*/  @!P0 NANOSLEEP.SYNCS 0x989680 ;  /* 0x009896800000895d */ /* 0x004fea0003900000 */
[----:B------:R-:W2:Y:S02]  /*9680*/  @!P0 SYNCS.PHASECHK.TRANS64 P0, [R0+URZ], R3 ;  /* 0x00000003000085a7 */ /* 0x000ea400080010ff */
[----:B--2---:R-:W-:Y:S05]  /*9690*/  @!P0 BRA `(.L_x_149) ;  /* 0xfffffffc00f08947 */ /* 0x004fea000383ffff */
[----:B------:R-:W-:Y:S05]  /*96a0*/  BRA `(.L_x_150) ;  /* 0xffffffa000147947 */ /* 0x000fea000383ffff */
.L_x_63:
[----:B------:R-:W-:-:S07]  /*96b0*/  MOV R0, UR6 ;  /* 0x0000000600007c02 */ /* 0x000fce0008000f00 */
.L_x_151:
[----:B-1----:R1:W2:Y:S02]  /*96c0*/  SYNCS.PHASECHK.TRANS64.TRYWAIT P0, [R0+URZ], R3 ;  /* 0x00000003000075a7 */ /* 0x0022a400080011ff */
[----:B--2---:R-:W-:Y:S05]  /*96d0*/  @!P0 NANOSLEEP.SYNCS 0x989680 ;  /* 0x009896800000895d */ /* 0x004fea0003900000 */
[----:B------:R-:W2:Y:S02]  /*96e0*/  @!P0 SYNCS.PHASECHK.TRANS64 P0, [R0+URZ], R3 ;  /* 0x00000003000085a7 */ /* 0x000ea400080010ff */
[----:B--2---:R-:W-:Y:S05]  /*96f0*/  @!P0 BRA `(.L_x_151) ;  /* 0xfffffffc00f08947 */ /* 0x004fea000383ffff */
[----:B------:R-:W-:Y:S05]  /*9700*/  BRA `(.L_x_152) ;  /* 0xffffffa000207947 */ /* 0x000fea000383ffff */
.L_x_64:
[----:B-1----:R-:W-:-:S07]  /*9710*/  MOV R0, UR7 ;  /* 0x0000000700007c02 */ /* 0x002fce0008000f00 */
.L_x_153:
[----:B-1----:R1:W2:Y:S02]  /*9720*/  SYNCS.PHASECHK.TRANS64.TRYWAIT P0, [R0+URZ], R2 ;  /* 0x00000002000075a7 */ /* 0x0022a400080011ff */
[----:B--2---:R-:W-:Y:S05]  /*9730*/  @!P0 NANOSLEEP.SYNCS 0x989680 ;  /* 0x009896800000895d */ /* 0x004fea0003900000 */
[----:B------:R-:W2:Y:S02]  /*9740*/  @!P0 SYNCS.PHASECHK.TRANS64 P0, [R0+URZ], R2 ;  /* 0x00000002000085a7 */ /* 0x000ea400080010ff */
[----:B--2---:R-:W-:Y:S05]  /*9750*/  @!P0 BRA `(.L_x_153) ;  /* 0xfffffffc00f08947 */ /* 0x004fea000383ffff */
[----:B------:R-:W-:Y:S05]  /*9760*/  BRA `(.L_x_154) ;  /* 0xffffffa0002c7947 */ /* 0x000fea000383ffff */
.L_x_69:
[----:B--2---:R2:W3:Y:S02]  /*9770*/  SYNCS.PHASECHK.TRANS64.TRYWAIT P0, [R0+URZ+0xa0], R2 ;  /* 0x0000a002000075a7 */ /* 0x0044e400080011ff */
[----:B---3--:R-:W-:Y:S05]  /*9780*/  @!P0 NANOSLEEP.SYNCS 0x989680 ;  /* 0x009896800000895d */ /* 0x008fea0003900000 */
[----:B------:R-:W3:Y:S02]  /*9790*/  @!P0 SYNCS.PHASECHK.TRANS64 P0, [R0+URZ+0xa0], R2 ;  /* 0x0000a002000085a7 */ /* 0x000ee400080010ff */
[----:B---3--:R-:W-:Y:S05]  /*97a0*/  @!P0 BRA `(.L_x_69) ;  /* 0xfffffffc00f08947 */ /* 0x008fea000383ffff */
[----:B------:R-:W-:Y:S05]  /*97b0*/  BRA `(.L_x_155) ;  /* 0xffffffa400387947 */ /* 0x000fea000383ffff */
.L_x_72:
[----:B------:R-:W-:Y:S07]  /*97c0*/  MOV R0, UR7 ;  /* 0x0000000700007c02 */ /* 0x000fee0008000f00 */
.L_x_156:
[----:B--2---:R2:W3:Y:S02]  /*97d0*/  SYNCS.PHASECHK.TRANS64.TRYWAIT P0, [R0+URZ+0x98], R2 ;  /* 0x00009802000075a7 */ /* 0x0044e400080011ff */
[----:B---3--:R-:W-:Y:S05]  /*97e0*/  @!P0 NANOSLEEP.SYNCS 0x989680 ;  /* 0x009896800000895d */ /* 0x008fea0003900000 */
[----:B------:R-:W3:Y:S02]  /*97f0*/  @!P0 SYNCS.PHASECHK.TRANS64 P0, [R0+URZ+0x98], R2 ;  /* 0x00009802000085a7 */ /* 0x000ee400080010ff */
[----:B---3--:R-:W-:Y:S05]  /*9800*/  @!P0 BRA `(.L_x_156) ;  /* 0xfffffffc00f08947 */ /* 0x008fea000383ffff */
[----:B------:R-:W-:Y:S05]  /*9810*/  BRA `(.L_x_71) ;  /* 0xffffffa800187947 */ /* 0x000fea000383ffff */
.L_x_75:
[----:B------:R-:W-:Y:S07]  /*9820*/  MOV R0, UR7 ;  /* 0x0000000700007c02 */ /* 0x000fee0008000f00 */
.L_x_157:
[----:B-1----:R1:W2:Y:S02]  /*9830*/  SYNCS.PHASECHK.TRANS64.TRYWAIT P0, [R0+URZ+0x70], R14 ;  /* 0x0000700e000075a7 */ /* 0x0022a400080011ff */
[----:B--2---:R-:W-:Y:S05]  /*9840*/  @!P0 NANOSLEEP.SYNCS 0x989680 ;  /* 0x009896800000895d */ /* 0x004fea0003900000 */
[----:B------:R-:W2:Y:S02]  /*9850*/  @!P0 SYNCS.PHASECHK.TRANS64 P0, [R0+URZ+0x70], R14 ;  /* 0x0000700e000085a7 */ /* 0x000ea400080010ff */
[----:B--2---:R-:W-:Y:S05]  /*9860*/  @!P0 BRA `(.L_x_157) ;  /* 0xfffffffc00f08947 */ /* 0x004fea000383ffff */
[----:B------:R-:W-:Y:S05]  /*9870*/  BRA `(.L_x_158) ;  /* 0xffffffa800907947 */ /* 0x000fea000383ffff */
.L_x_76:
[----:B------:R-:W-:Y:S07]  /*9880*/  MOV R0, UR7 ;  /* 0x0000000700007c02 */ /* 0x000fee0008000f00 */
.L_x_159:
[----:B-1----:R1:W2:Y:S02]  /*9890*/  SYNCS.PHASECHK.TRANS64.TRYWAIT P0, [R0+URZ+0x78], R14 ;  /* 0x0000780e000075a7 */ /* 0x0022a400080011ff */
[----:B--2---:R-:W-:Y:S05]  /*98a0*/  @!P0 NANOSLEEP.SYNCS 0x989680 ;  /* 0x009896800000895d */ /* 0x004fea0003900000 */
[----:B------:R-:W2:Y:S02]  /*98b0*/  @!P0 SYNCS.PHASECHK.TRANS64 P0, [R0+URZ+0x78], R14 ;  /* 0x0000780e000085a7 */ /* 0x000ea400080010ff */
[----:B--2---:R-:W-:Y:S05]  /*98c0*/  @!P0 BRA `(.L_x_159) ;  /* 0xfffffffc00f08947 */ /* 0x004fea000383ffff */
[----:B------:R-:W-:Y:S05]  /*98d0*/  BRA `(.L_x_160) ;  /* 0xffffffa800c87947 */ /* 0x000fea000383ffff */
.L_x_77:
[----:B------:R-:W-:Y:S07]  /*98e0*/  MOV R0, UR7 ;  /* 0x0000000700007c02 */ /* 0x000fee0008000f00 */
.L_x_161:
[----:B-1----:R1:W2:Y:S02]  /*98f0*/  SYNCS.PHASECHK.TRANS64.TRYWAIT P0, [R0+URZ+0x80], R14 ;  /* 0x0000800e000075a7 */ /* 0x0022a400080011ff */
[----:B--2---:R-:W-:Y:S05]  /*9900*/  @!P0 NANOSLEEP.SYNCS 0x989680 ;  /* 0x009896800000895d */ /* 0x004fea0003900000 */
[----:B------:R-:W2:Y:S02]  /*9910*/  @!P0 SYNCS.PHASECHK.TRANS64 P0, [R0+URZ+0x80], R14 ;  /* 0x0000800e000085a7 */ /* 0x000ea400080010ff */
[----:B--2---:R-:W-:Y:S05]  /*9920*/  @!P0 BRA `(.L_x_161) ;  /* 0xfffffffc00f08947 */ /* 0x004fea000383ffff */
[----:B------:R-:W-:Y:S05]  /*9930*/  BRA `(.L_x_162) ;  /* 0xffffffac000c7947 */ /* 0x000fea000383ffff */
.L_x_78:
[----:B------:R-:W-:Y:S07]  /*9940*/  MOV R0, UR7 ;  /* 0x0000000700007c02 */ /* 0x000fee0008000f00 */
.L_x_163:
[----:B-1----:R1:W2:Y:S02]  /*9950*/  SYNCS.PHASECHK.TRANS64.TRYWAIT P0, [R0+URZ+0x88], R14 ;  /* 0x0000880e000075a7 */ /* 0x0022a400080011ff */
[----:B--2---:R-:W-:Y:S05]  /*9960*/  @!P0 NANOSLEEP.SYNCS 0x989680 ;  /* 0x009896800000895d */ /* 0x004fea0003900000 */
[----:B------:R-:W2:Y:S02]  /*9970*/  @!P0 SYNCS.PHASECHK.TRANS64 P0, [R0+URZ+0x88], R14 ;  /* 0x0000880e000085a7 */ /* 0x000ea400080010ff */
[----:B--2---:R-:W-:Y:S05]  /*9980*/  @!P0 BRA `(.L_x_163) ;  /* 0xfffffffc00f08947 */ /* 0x004fea000383ffff */
[----:B------:R-:W-:Y:S05]  /*9990*/  BRA `(.L_x_164) ;  /* 0xffffffac00907947 */ /* 0x000fea000383ffff */
.L_x_80:
[----:B------:R-:W-:-:S07]  /*99a0*/  MOV R0, UR7 ;  /* 0x0000000700007c02 */ /* 0x000fce0008000f00 */
.L_x_165:
[----:B-1----:R1:W3:Y:S02]  /*99b0*/  SYNCS.PHASECHK.TRANS64.TRYWAIT P0, [R0+URZ+0x70], R2 ;  /* 0x00007002000075a7 */ /* 0x0022e400080011ff */
[----:B---3--:R-:W-:Y:S05]  /*99c0*/  @!P0 NANOSLEEP.SYNCS 0x989680 ;  /* 0x009896800000895d */ /* 0x008fea0003900000 */
[----:B------:R-:W3:Y:S02]  /*99d0*/  @!P0 SYNCS.PHASECHK.TRANS64 P0, [R0+URZ+0x70], R2 ;  /* 0x00007002000085a7 */ /* 0x000ee400080010ff */
[----:B---3--:R-:W-:Y:S05]  /*99e0*/  @!P0 BRA `(.L_x_165) ;  /* 0xfffffffc00f08947 */ /* 0x008fea000383ffff */
[----:B------:R-:W-:Y:S05]  /*99f0*/  BRA `(.L_x_166) ;  /* 0xffffffb000007947 */ /* 0x000fea000383ffff */
.L_x_81:
[----:B-1----:R-:W-:-:S07]  /*9a00*/  MOV R0, UR7 ;  /* 0x0000000700007c02 */ /* 0x002fce0008000f00 */
.L_x_167:
[----:B-1----:R1:W3:Y:S02]  /*9a10*/  SYNCS.PHASECHK.TRANS64.TRYWAIT P0, [R0+URZ+0x78], R2 ;  /* 0x00007802000075a7 */ /* 0x0022e400080011ff */
[----:B---3--:R-:W-:Y:S05]  /*9a20*/  @!P0 NANOSLEEP.SYNCS 0x989680 ;  /* 0x009896800000895d */ /* 0x008fea0003900000 */
[----:B------:R-:W3:Y:S02]  /*9a30*/  @!P0 SYNCS.PHASECHK.TRANS64 P0, [R0+URZ+0x78], R2 ;  /* 0x00007802000085a7 */ /* 0x000ee400080010ff */
[----:B---3--:R-:W-:Y:S05]  /*9a40*/  @!P0 BRA `(.L_x_167) ;  /* 0xfffffffc00f08947 */ /* 0x008fea000383ffff */
[----:B------:R-:W-:Y:S05]  /*9a50*/  BRA `(.L_x_168) ;  /* 0xffffffac00f07947 */ /* 0x000fea000383ffff */
.L_x_82:
[----:B-1----:R-:W-:-:S07]  /*9a60*/  MOV R0, UR7 ;  /* 0x0000000700007c02 */ /* 0x002fce0008000f00 */
.L_x_169:
[----:B-1----:R1:W3:Y:S02]  /*9a70*/  SYNCS.PHASECHK.TRANS64.TRYWAIT P0, [R0+URZ+0x80], R2 ;  /* 0x00008002000075a7 */ /* 0x0022e400080011ff */
[----:B---3--:R-:W-:Y:S05]  /*9a80*/  @!P0 NANOSLEEP.SYNCS 0x989680 ;  /* 0x009896800000895d */ /* 0x008fea0003900000 */
[----:B------:R-:W3:Y:S02]  /*9a90*/  @!P0 SYNCS.PHASECHK.TRANS64 P0, [R0+URZ+0x80], R2 ;  /* 0x00008002000085a7 */ /* 0x000ee400080010ff */
[----:B---3--:R-:W-:Y:S05]  /*9aa0*/  @!P0 BRA `(.L_x_169) ;  /* 0xfffffffc00f08947 */ /* 0x008fea000383ffff */
[----:B------:R-:W-:Y:S05]  /*9ab0*/  BRA `(.L_x_170) ;  /* 0xffffffac00e07947 */ /* 0x000fea000383ffff */
.L_x_84:
[----:B--2---:R2:W4:Y:S02]  /*9ac0*/  SYNCS.PHASECHK.TRANS64.TRYWAIT P0, [R0+URZ+0xa0], R2 ;  /* 0x0000a002000075a7 */ /* 0x00452400080011ff */
[----:B----4-:R-:W-:Y:S05]  /*9ad0*/  @!P0 NANOSLEEP.SYNCS 0x989680 ;  /* 0x009896800000895d */ /* 0x010fea0003900000 */
[----:B------:R-:W4:Y:S02]  /*9ae0*/  @!P0 SYNCS.PHASECHK.TRANS64 P0, [R0+URZ+0xa0], R2 ;  /* 0x0000a002000085a7 */ /* 0x000f2400080010ff */
[----:B----4-:R-:W-:Y:S05]  /*9af0*/  @!P0 BRA `(.L_x_84) ;  /* 0xfffffffc00f08947 */ /* 0x010fea000383ffff */
[----:B------:R-:W-:Y:S05]  /*9b00*/  BRA `(.L_x_171) ;  /* 0xffffffb000ac7947 */ /* 0x000fea000383ffff */
.L_x_95:
[----:B-1----:R1:W3:Y:S02]  /*9b10*/  SYNCS.PHASECHK.TRANS64.TRYWAIT P1, [R2+URZ+0x50], R0 ;  /* 0x00005000020075a7 */ /* 0x0022e400080211ff */
[----:B---3--:R-:W-:Y:S05]  /*9b20*/  @!P1 NANOSLEEP.SYNCS 0x989680 ;  /* 0x009896800000995d */ /* 0x008fea0003900000 */
[----:B------:R-:W3:Y:S02]  /*9b30*/  @!P1 SYNCS.PHASECHK.TRANS64 P1, [R2+URZ+0x50], R0 ;  /* 0x00005000020095a7 */ /* 0x000ee400080210ff */
[----:B---3--:R-:W-:Y:S05]  /*9b40*/  @!P1 BRA `(.L_x_95) ;  /* 0xfffffffc00f09947 */ /* 0x008fea000383ffff */
[----:B------:R-:W-:Y:S05]  /*9b50*/  BRA `(.L_x_94) ;  /* 0xffffffbc00c47947 */ /* 0x000fea000383ffff */
.L_x_97:
[----:B-1----:R1:W2:Y:S02]  /*9b60*/  SYNCS.PHASECHK.TRANS64.TRYWAIT P0, [R113+URZ+0xc0], R3 ;  /* 0x0000c003710075a7 */ /* 0x0022a400080011ff */
[----:B--2---:R-:W-:Y:S05]  /*9b70*/  @!P0 NANOSLEEP.SYNCS 0x989680 ;  /* 0x009896800000895d */ /* 0x004fea0003900000 */
[----:B------:R-:W2:Y:S02]  /*9b80*/  @!P0 SYNCS.PHASECHK.TRANS64 P0, [R113+URZ+0xc0], R3 ;  /* 0x0000c003710085a7 */ /* 0x000ea400080010ff */
[----:B--2---:R-:W-:Y:S05]  /*9b90*/  @!P0 BRA `(.L_x_97) ;  /* 0xfffffffc00f08947 */ /* 0x004fea000383ffff */
[----:B------:R-:W-:Y:S05]  /*9ba0*/  BRA `(.L_x_96) ;  /* 0xffffffc000187947 */ /* 0x000fea000383ffff */
.L_x_105:
[----:B--2---:R2:W3:Y:S02]  /*9bb0*/  SYNCS.PHASECHK.TRANS64.TRYWAIT P0, [R0+URZ+0x50], R3 ;  /* 0x00005003000075a7 */ /* 0x0044e400080011ff */
[----:B---3--:R-:W-:Y:S05]  /*9bc0*/  @!P0 NANOSLEEP.SYNCS 0x989680 ;  /* 0x009896800000895d */ /* 0x008fea0003900000 */
[----:B------:R-:W3:Y:S02]  /*9bd0*/  @!P0 SYNCS.PHASECHK.TRANS64 P0, [R0+URZ+0x50], R3 ;  /* 0x00005003000085a7 */ /* 0x000ee400080010ff */
[----:B---3--:R-:W-:Y:S05]  /*9be0*/  @!P0 BRA `(.L_x_105) ;  /* 0xfffffffc00f08947 */ /* 0x008fea000383ffff */
[----:B------:R-:W-:Y:S05]  /*9bf0*/  BRA `(.L_x_104) ;  /* 0xffffffcc00087947 */ /* 0x000fea000383ffff */
.L_x_113:
[----:B--2---:R2:W3:Y:S02]  /*9c00*/  SYNCS.PHASECHK.TRANS64.TRYWAIT P0, [R0+URZ+0x50], R4 ;  /* 0x00005004000075a7 */ /* 0x0044e400080011ff */
[----:B---3--:R-:W-:Y:S05]  /*9c10*/  @!P0 NANOSLEEP.SYNCS 0x989680 ;  /* 0x009896800000895d */ /* 0x008fea0003900000 */
[----:B------:R-:W3:Y:S02]  /*9c20*/  @!P0 SYNCS.PHASECHK.TRANS64 P0, [R0+URZ+0x50], R4 ;  /* 0x00005004000085a7 */ /* 0x000ee400080010ff */
[----:B---3--:R-:W-:Y:S05]  /*9c30*/  @!P0 BRA `(.L_x_113) ;  /* 0xfffffffc00f08947 */ /* 0x008fea000383ffff */
[----:B------:R-:W-:Y:S05]  /*9c40*/  BRA `(.L_x_112) ;  /* 0xffffffd8004c7947 */ /* 0x000fea000383ffff */
.L_x_121:
[----:B--2---:R2:W3:Y:S02]  /*9c50*/  SYNCS.PHASECHK.TRANS64.TRYWAIT P0, [R0+URZ+0x50], R4 ;  /* 0x00005004000075a7 */ /* 0x0044e400080011ff */
[----:B---3--:R-:W-:Y:S05]  /*9c60*/  @!P0 NANOSLEEP.SYNCS 0x989680 ;  /* 0x009896800000895d */ /* 0x008fea0003900000 */
[----:B------:R-:W3:Y:S02]  /*9c70*/  @!P0 SYNCS.PHASECHK.TRANS64 P0, [R0+URZ+0x50], R4 ;  /* 0x00005004000085a7 */ /* 0x000ee400080010ff */
[----:B---3--:R-:W-:Y:S05]  /*9c80*/  @!P0 BRA `(.L_x_121) ;  /* 0xfffffffc00f08947 */ /* 0x008fea000383ffff */
[----:B------:R-:W-:Y:S05]  /*9c90*/  BRA `(.L_x_120) ;  /* 0xffffffe4009c7947 */ /* 0x000fea000383ffff */
        .weak           $__internal_0_$__cuda_sm10x_tcgen05_guardrail_trap_col_being_dealloced_not_returned_by_alloc
        .type           $__internal_0_$__cuda_sm10x_tcgen05_guardrail_trap_col_being_dealloced_not_returned_by_alloc,@function
        .size           $__internal_0_$__cuda_sm10x_tcgen05_guardrail_trap_col_being_dealloced_not_returned_by_alloc,($__internal_1_$__cuda_sm10x_tcgen05_guardrail_trap_phase_invalid_during_alloc - $__internal_0_$__cuda_sm10x_tcgen05_guardrail_trap_col_being_dealloced_not_returned_by_alloc)
$__internal_0_$__cuda_sm10x_tcgen05_guardrail_trap_col_being_dealloced_not_returned_by_alloc:
[----:B------:R-:W-:Y:S05]  /*9ca0*/  BPT.TRAP 0x1 ;  /* 0x000000040000795c */ /* 0x000fea0000300000 */
[----:B------:R-:W-:-:S04]  /*9cb0*/  HFMA2 R3, -RZ, RZ, 0, 0 ;  /* 0x00000000ff037431 */ /* 0x000fc800000001ff */
[----:B------:R-:W-:Y:S05]  /*9cc0*/  RET.REL.NODEC R2 `(_ZN7cutlass13device_kernelINS_4gemm6kernel13GemmUniversalIN4cute5tupleIJiiiiEEENS1_10collective13CollectiveMmaINS1_35MainloopSm100TmaUmmaWarpSpecializedILi5ELi2ELi4ENS5_IJNS4_1CILi1EEESB_SB_EEEEENS5_IJNSA_ILi64EEENSA_ILi256EEENSA_ILi128EEEEEENS_12float_e5m2_tENS5_IJlSB_lEEESI_SJ_NS4_8TiledMMAINS4_8MMA_AtomIJNS4_10MMA_TraitsINS4_19SM100_MMA_F8F6F4_SSEJSI_SI_fSE_SF_NS4_17integral_constantINS4_4UMMA5MajorELSQ_0EEESR_NSO_INSP_7ScaleInELSS_0EEEST_EEEEEENS4_6LayoutISC_NS5_IJNSA_ILi0EEESX_SX_EEEEENS5_IJNS4_10UnderscoreES10_S10_EEEEENS4_13SM90_TMA_LOADENS4_14ComposedLayoutINS4_7SwizzleILi3ELi4ELi3EEENS4_18smem_ptr_flag_bitsILi8EEENSW_INS5_IJNSA_ILi8EEESG_EEENS5_IJSG_SB_EEEEEEEvNS4_8identityES13_S1D_vS1E_EENS_8epilogue10collective18CollectiveEpilogueINS1G_23Sm100TmaWarpSpecializedILi4ELi2ELi32ELb0ELb0EEEJSH_NS5_IJNSW_ISE_SB_EES1L_EEESI_SJ_SI_SJ_NS1G_6fusion15FusionCallbacksIS1K_NS1N_17LinearCombinationISI_fSI_fLNS_15FloatRoundStyleE2EEESH_S1M_JEEENS4_5SM1004TMEM4LOAD26SM100_TMEM_LOAD_16dp32b32xES13_NS14_INS15_ILi2ELi4ELi3EEES18_NSW_INS5_IJS19_SE_EEENS5_IJSE_SB_EEEEEEENS4_39AutoVectorizingCopyWithAssumedAlignmentILi128EEENS4_14SM90_TMA_STOREES21_S23_S23_EEEvvEEEEvNT_6ParamsE) ;  /* 0xffffff6002cc7950 */ /* 0x000fea0003c3ffff */
        .weak           $__internal_1_$__cuda_sm10x_tcgen05_guardrail_trap_phase_invalid_during_alloc
        .type           $__internal_1_$__cuda_sm10x_tcgen05_guardrail_trap_phase_invalid_during_alloc,@function
        .size           $__internal_1_$__cuda_sm10x_tcgen05_guardrail_trap_phase_invalid_during_alloc,($__internal_2_$__cuda_sm10x_tcgen05_guardrail_trap_unallocated_columns_being_dealloced - $__internal_1_$__cuda_sm10x_tcgen05_guardrail_trap_phase_invalid_during_alloc)
$__internal_1_$__cuda_sm10x_tcgen05_guardrail_trap_phase_invalid_during_alloc:
[----:B------:R-:W-:Y:S05]  /*9cd0*/  BPT.TRAP 0x1 ;  /* 0x000000040000795c */ /* 0x000fea0000300000 */
[----:B------:R-:W-:-:S04]  /*9ce0*/  MOV R3, 0x0 ;  /* 0x0000000000037802 */ /* 0x000fc80000000f00 */
[----:B------:R-:W-:Y:S05]  /*9cf0*/  RET.REL.NODEC R2 `(_ZN7cutlass13device_kernelINS_4gemm6kernel13GemmUniversalIN4cute5tupleIJiiiiEEENS1_10collective13CollectiveMmaINS1_35MainloopSm100TmaUmmaWarpSpecializedILi5ELi2ELi4ENS5_IJNS4_1CILi1EEESB_SB_EEEEENS5_IJNSA_ILi64EEENSA_ILi256EEENSA_ILi128EEEEEENS_12float_e5m2_tENS5_IJlSB_lEEESI_SJ_NS4_8TiledMMAINS4_8MMA_AtomIJNS4_10MMA_TraitsINS4_19SM100_MMA_F8F6F4_SSEJSI_SI_fSE_SF_NS4_17integral_constantINS4_4UMMA5MajorELSQ_0EEESR_NSO_INSP_7ScaleInELSS_0EEEST_EEEEEENS4_6LayoutISC_NS5_IJNSA_ILi0EEESX_SX_EEEEENS5_IJNS4_10UnderscoreES10_S10_EEEEENS4_13SM90_TMA_LOADENS4_14ComposedLayoutINS4_7SwizzleILi3ELi4ELi3EEENS4_18smem_ptr_flag_bitsILi8EEENSW_INS5_IJNSA_ILi8EEESG_EEENS5_IJSG_SB_EEEEEEEvNS4_8identityES13_S1D_vS1E_EENS_8epilogue10collective18CollectiveEpilogueINS1G_23Sm100TmaWarpSpecializedILi4ELi2ELi32ELb0ELb0EEEJSH_NS5_IJNSW_ISE_SB_EES1L_EEESI_SJ_SI_SJ_NS1G_6fusion15FusionCallbacksIS1K_NS1N_17LinearCombinationISI_fSI_fLNS_15FloatRoundStyleE2EEESH_S1M_JEEENS4_5SM1004TMEM4LOAD26SM100_TMEM_LOAD_16dp32b32xES13_NS14_INS15_ILi2ELi4ELi3EEES18_NSW_INS5_IJS19_SE_EEENS5_IJSE_SB_EEEEEEENS4_39AutoVectorizingCopyWithAssumedAlignmentILi128EEENS4_14SM90_TMA_STOREES21_S23_S23_EEEvvEEEEvNT_6ParamsE) ;  /* 0xffffff6002c07950 */ /* 0x000fea0003c3ffff */
        .weak           $__internal_2_$__cuda_sm10x_tcgen05_guardrail_trap_unallocated_columns_being_dealloced
        .type           $__internal_2_$__cuda_sm10x_tcgen05_guardrail_trap_unallocated_columns_being_dealloced,@function
        .size           $__internal_2_$__cuda_sm10x_tcgen05_guardrail_trap_unallocated_columns_being_dealloced,(.L_x_173 - $__internal_2_$__cuda_sm10x_tcgen05_guardrail_trap_unallocated_columns_being_dealloced)
$__internal_2_$__cuda_sm10x_tcgen05_guardrail_trap_unallocated_columns_being_dealloced:
[----:B------:R-:W-:Y:S05]  /*9d00*/  BPT.TRAP 0x1 ;  /* 0x000000040000795c */ /* 0x000fea0000300000 */
[----:B------:R-:W-:-:S04]  /*9d10*/  HFMA2 R3, -RZ, RZ, 0, 0 ;  /* 0x00000000ff037431 */ /* 0x000fc800000001ff */
[----:B------:R-:W-:Y:S05]  /*9d20*/  RET.REL.NODEC R2 `(_ZN7cutlass13device_kernelINS_4gemm6kernel13GemmUniversalIN4cute5tupleIJiiiiEEENS1_10collective13CollectiveMmaINS1_35MainloopSm100TmaUmmaWarpSpecializedILi5ELi2ELi4ENS5_IJNS4_1CILi1EEESB_SB_EEEEENS5_IJNSA_ILi64EEENSA_ILi256EEENSA_ILi128EEEEEENS_12float_e5m2_tENS5_IJlSB_lEEESI_SJ_NS4_8TiledMMAINS4_8MMA_AtomIJNS4_10MMA_TraitsINS4_19SM100_MMA_F8F6F4_SSEJSI_SI_fSE_SF_NS4_17integral_constantINS4_4UMMA5MajorELSQ_0EEESR_NSO_INSP_7ScaleInELSS_0EEEST_EEEEEENS4_6LayoutISC_NS5_IJNSA_ILi0EEESX_SX_EEEEENS5_IJNS4_10UnderscoreES10_S10_EEEEENS4_13SM90_TMA_LOADENS4_14ComposedLayoutINS4_7SwizzleILi3ELi4ELi3EEENS4_18smem_ptr_flag_bitsILi8EEENSW_INS5_IJNSA_ILi8EEESG_EEENS5_IJSG_SB_EEEEEEEvNS4_8identityES13_S1D_vS1E_EENS_8epilogue10collective18CollectiveEpilogueINS1G_23Sm100TmaWarpSpecializedILi4ELi2ELi32ELb0ELb0EEEJSH_NS5_IJNSW_ISE_SB_EES1L_EEESI_SJ_SI_SJ_NS1G_6fusion15FusionCallbacksIS1K_NS1N_17LinearCombinationISI_fSI_fLNS_15FloatRoundStyleE2EEESH_S1M_JEEENS4_5SM1004TMEM4LOAD26SM100_TMEM_LOAD_16dp32b32xES13_NS14_INS15_ILi2ELi4ELi3EEES18_NSW_INS5_IJS19_SE_EEENS5_IJSE_SB_EEEEEEENS4_39AutoVectorizingCopyWithAssumedAlignmentILi128EEENS4_14SM90_TMA_STOREES21_S23_S23_EEEvvEEEEvNT_6ParamsE) ;  /* 0xffffff6002b47950 */ /* 0x000fea0003c3ffff */
.L_x_172:
[----:B------:R-:W-:-:S00]  /*9d30*/  BRA `(.L_x_172) ;  /* 0xfffffffc00fc7947 */ /* 0x000fc0000383ffff */
[----:B------:R-:W-:-:S00]  /*9d40*/  NOP ;  /* 0x0000000000007918 */ /* 0x000fc00000000000 */
        /* <DEDUP_REMOVED lines=11> */
.L_x_173:


//--------------------- .nv.global.init           --------------------------
	.section	.nv.global.init,"aw",@progbits
.nv.global.init:
	.type		$str$27,@object
	.size		$str$27,($str$28 - $str$27)
$str$27:
        /*0000*/ 	.byte	0x28, 0x61, 0x64, 0x64, 0x72, 0x65, 0x73, 0x73, 0x20, 0x26, 0x20, 0x6d, 0x61, 0x73, 0x6b, 0x29
        /*0010*/ 	.byte	0x20, 0x3d, 0x3d, 0x20, 0x30, 0x00
	.type		$str$28,@object
	.size		$str$28,($str$26 - $str$28)
$str$28:
        /*0016*/ 	.byte	0x2f, 0x74, 0x6d, 0x70, 0x2f, 0x63, 0x75, 0x74, 0x6c, 0x61, 0x73, 0x73, 0x5f, 0x73, 0x77, 0x65
        /*0026*/ 	.byte	0x65, 0x70, 0x5f, 0x73, 0x72, 0x63, 0x2f, 0x69, 0x6e, 0x63, 0x6c, 0x75, 0x64, 0x65, 0x2f, 0x63
        /*0036*/ 	.byte	0x75, 0x74, 0x65, 0x2f, 0x70, 0x6f, 0x69, 0x6e, 0x74, 0x65, 0x72, 0x5f, 0x66, 0x6c, 0x61, 0x67
        /*0046*/ 	.byte	0x67, 0x65, 0x64, 0x2e, 0x68, 0x70, 0x70, 0x00
	.type		$str$26,@object
	.size		$str$26,($str$25 - $str$26)
$str$26:
        /*004e*/ 	.byte	0x2f, 0x74, 0x6d, 0x70, 0x2f, 0x63, 0x75, 0x74, 0x6c, 0x61, 0x73, 0x73, 0x5f, 0x73, 0x77, 0x65
        /*005e*/ 	.byte	0x65, 0x70, 0x5f, 0x73, 0x72, 0x63, 0x2f, 0x69, 0x6e, 0x63, 0x6c, 0x75, 0x64, 0x65, 0x2f, 0x63
        /*006e*/ 	.byte	0x75, 0x74, 0x65, 0x2f, 0x61, 0x74, 0x6f, 0x6d, 0x2f, 0x63, 0x6f, 0x70, 0x79, 0x5f, 0x74, 0x72
        /*007e*/ 	.byte	0x61, 0x69, 0x74, 0x73, 0x5f, 0x73, 0x6d, 0x31, 0x30, 0x30, 0x2e, 0x68, 0x70, 0x70, 0x00
	.type		$str$25,@object
	.size		$str$25,(__unnamed_1 - $str$25)
$str$25:
        /*008d*/ 	.byte	0x28, 0x28, 0x75, 0x69, 0x6e, 0x74, 0x33, 0x32, 0x5f, 0x74, 0x28, 0x74, 0x68, 0x72, 0x65, 0x61
        /*009d*/ 	.byte	0x64, 0x49, 0x64, 0x78, 0x2e, 0x78, 0x29, 0x20, 0x2f, 0x20, 0x33, 0x32, 0x29, 0x20, 0x25, 0x20
        /*00ad*/ 	.byte	0x34, 0x29, 0x20, 0x3d, 0x3d, 0x20, 0x28, 0x28, 0x28, 0x74, 0x6d, 0x65, 0x6d, 0x5f, 0x61, 0x64
        /*00bd*/ 	.byte	0x64, 0x72, 0x20, 0x3e, 0x3e, 0x20, 0x31, 0x36, 0x29, 0x20, 0x2f, 0x20, 0x33, 0x32, 0x29, 0x20
        /*00cd*/ 	.byte	0x25, 0x20, 0x34, 0x29, 0x00
	.type		__unnamed_1,@object
	.size		__unnamed_1,(__unnamed_2 - __unnamed_1)
__unnamed_1:
        /*00d2*/ 	.byte	0x61, 0x75, 0x74, 0x6f, 0x20, 0x63, 0x75, 0x74, 0x65, 0x3a, 0x3a, 0x61, 0x73, 0x5f, 0x70, 0x6f
        /* <DEDUP_REMOVED lines=24> */
        /*0262*/ 	.byte	0x3c, 0x34, 0x30, 0x39, 0x36, 0x3e, 0x3e, 0x3e, 0x3e, 0x5d, 0x00
	.type		__unnamed_2,@object
	.size		__unnamed_2,(__unnamed_3 - __unnamed_2)
__unnamed_2:
        /* <DEDUP_REMOVED lines=26> */
	.type		__unnamed_3,@object
	.size		__unnamed_3,(.L_3 - __unnamed_3)
__unnamed_3:
        /* <DEDUP_REMOVED lines=40> */
        /*0688*/ 	.byte	0x74, 0x65, 0x3a, 0x3a, 0x43, 0x3c, 0x30, 0x3e, 0x3e, 0x3e, 0x3e, 0x5d, 0x00
.L_3:


//--------------------- .nv.shared._ZN7cutlass13device_kernelINS_4gemm6kernel13GemmUniversalIN4cute5tupleIJiiiiEEENS1_10collective13CollectiveMmaINS1_35MainloopSm100TmaUmmaWarpSpecializedILi5ELi2ELi4ENS5_IJNS4_1CILi1EEESB_SB_EEEEENS5_IJNSA_ILi64EEENSA_ILi256EEENSA_ILi128EEEEEENS_12float_e5m2_tENS5_IJlSB_lEEESI_SJ_NS4_8TiledMMAINS4_8MMA_AtomIJNS4_10MMA_TraitsINS4_19SM100_MMA_F8F6F4_SSEJSI_SI_fSE_SF_NS4_17integral_constantINS4_4UMMA5MajorELSQ_0EEESR_NSO_INSP_7ScaleInELSS_0EEEST_EEEEEENS4_6LayoutISC_NS5_IJNSA_ILi0EEESX_SX_EEEEENS5_IJNS4_10UnderscoreES10_S10_EEEEENS4_13SM90_TMA_LOADENS4_14ComposedLayoutINS4_7SwizzleILi3ELi4ELi3EEENS4_18smem_ptr_flag_bitsILi8EEENSW_INS5_IJNSA_ILi8EEESG_EEENS5_IJSG_SB_EEEEEEEvNS4_8identityES13_S1D_vS1E_EENS_8epilogue10collective18CollectiveEpilogueINS1G_23Sm100TmaWarpSpecializedILi4ELi2ELi32ELb0ELb0EEEJSH_NS5_IJNSW_ISE_SB_EES1L_EEESI_SJ_SI_SJ_NS1G_6fusion15FusionCallbacksIS1K_NS1N_17LinearCombinationISI_fSI_fLNS_15FloatRoundStyleE2EEESH_S1M_JEEENS4_5SM1004TMEM4LOAD26SM100_TMEM_LOAD_16dp32b32xES13_NS14_INS15_ILi2ELi4ELi3EEES18_NSW_INS5_IJS19_SE_EEENS5_IJSE_SB_EEEEEEENS4_39AutoVectorizingCopyWithAssumedAlignmentILi128EEENS4_14SM90_TMA_STOREES21_S23_S23_EEEvvEEEEvNT_6ParamsE --------------------------
	.section	.nv.shared._ZN7cutlass13device_kernelINS_4gemm6kernel13GemmUniversalIN4cute5tupleIJiiiiEEENS1_10collective13CollectiveMmaINS1_35MainloopSm100TmaUmmaWarpSpecializedILi5ELi2ELi4ENS5_IJNS4_1CILi1EEESB_SB_EEEEENS5_IJNSA_ILi64EEENSA_ILi256EEENSA_ILi128EEEEEENS_12float_e5m2_tENS5_IJlSB_lEEESI_SJ_NS4_8TiledMMAINS4_8MMA_AtomIJNS4_10MMA_TraitsINS4_19SM100_MMA_F8F6F4_SSEJSI_SI_fSE_SF_NS4_17integral_constantINS4_4UMMA5MajorELSQ_0EEESR_NSO_INSP_7ScaleInELSS_0EEEST_EEEEEENS4_6LayoutISC_NS5_IJNSA_ILi0EEESX_SX_EEEEENS5_IJNS4_10UnderscoreES10_S10_EEEEENS4_13SM90_TMA_LOADENS4_14ComposedLayoutINS4_7SwizzleILi3ELi4ELi3EEENS4_18smem_ptr_flag_bitsILi8EEENSW_INS5_IJNSA_ILi8EEESG_EEENS5_IJSG_SB_EEEEEEEvNS4_8identityES13_S1D_vS1E_EENS_8epilogue10collective18CollectiveEpilogueINS1G_23Sm100TmaWarpSpecializedILi4ELi2ELi32ELb0ELb0EEEJSH_NS5_IJNSW_ISE_SB_EES1L_EEESI_SJ_SI_SJ_NS1G_6fusion15FusionCallbacksIS1K_NS1N_17LinearCombinationISI_fSI_fLNS_15FloatRoundStyleE2EEESH_S1M_JEEENS4_5SM1004TMEM4LOAD26SM100_TMEM_LOAD_16dp32b32xES13_NS14_INS15_ILi2ELi4ELi3EEES18_NSW_INS5_IJS19_SE_EEENS5_IJSE_SB_EEEEEEENS4_39AutoVectorizingCopyWithAssumedAlignmentILi128EEENS4_14SM90_TMA_STOREES21_S23_S23_EEEvvEEEEvNT_6ParamsE,"aw",@nobits
	.sectionflags	@""
	.align	16
	.zero		1024


//--------------------- .nv.shared.reserved.0     --------------------------
	.section	.nv.shared.reserved.0,"aw",@nobits
	.weak		__nv_reservedSMEM_offset_0_alias
	.size		__nv_reservedSMEM_offset_0_alias, 0, 64
	.other		__nv_reservedSMEM_offset_0_alias,@"STO_CUDA_RESERVED_SHARED STV_DEFAULT"
__nv_reservedSMEM_offset_0_alias:
	.zero		0
.nv.shared.reserved.0:
	.zero		64
	.weak		__nv_reservedSMEM_tcgen05_partition
	.type		__nv_reservedSMEM_tcgen05_partition,@object
	.size		__nv_reservedSMEM_tcgen05_partition,(.L_0 - __nv_reservedSMEM_tcgen05_partition)
__nv_reservedSMEM_tcgen05_partition:
	.zero		32
.L_0:


//--------------------- .nv.global                --------------------------
	.section	.nv.global,"aw",@nobits
.nv.global:
	.type		_ZN39_INTERNAL_a9a26581_4_k_cu_06f8db6d_97064cute1_E,@object
	.size		_ZN39_INTERNAL_a9a26581_4_k_cu_06f8db6d_97064cute1_E,(_ZN39_INTERNAL_a9a26581_4_k_cu_06f8db6d_97064cuda3std3__45__cpo6cbeginE - _ZN39_INTERNAL_a9a26581_4_k_cu_06f8db6d_97064cute1_E)
_ZN39_INTERNAL_a9a26581_4_k_cu_06f8db6d_97064cute1_E:
	.zero		1
	.type		_ZN39_INTERNAL_a9a26581_4_k_cu_06f8db6d_97064cuda3std3__45__cpo6cbeginE,@object
	.size		_ZN39_INTERNAL_a9a26581_4_k_cu_06f8db6d_97064cuda3std3__45__cpo6cbeginE,(_ZN39_INTERNAL_a9a26581_4_k_cu_06f8db6d_97064cuda3std3__48in_placeE - _ZN39_INTERNAL_a9a26581_4_k_cu_06f8db6d_97064cuda3std3__45__cpo6cbeginE)
_ZN39_INTERNAL_a9a26581_4_k_cu_06f8db6d_97064cuda3std3__45__cpo6cbeginE:
	.zero		1
	.type		_ZN39_INTERNAL_a9a26581_4_k_cu_06f8db6d_97064cuda3std3__48in_placeE,@object
	.size		_ZN39_INTERNAL_a9a26581_4_k_cu_06f8db6d_97064cuda3std3__48in_placeE,(_ZN39_INTERNAL_a9a26581_4_k_cu_06f8db6d_97064cuda3std6ranges3__45__cpo9iter_moveE - _ZN39_INTERNAL_a9a26581_4_k_cu_06f8db6d_97064cuda3std3__48in_placeE)
_ZN39_INTERNAL_a9a26581_4_k_cu_06f8db6d_97064cuda3std3__48in_placeE:
	.zero		1
	.type		_ZN39_INTERNAL_a9a26581_4_k_cu_06f8db6d_97064cuda3std6ranges3__45__cpo9iter_moveE,@object
	.size		_ZN39_INTERNAL_a9a26581_4_k_cu_06f8db6d_97064cuda3std6ranges3__45__cpo9iter_moveE,(_ZN39_INTERNAL_a9a26581_4_k_cu_06f8db6d_97064cuda3std3__45__cpo5beginE - _ZN39_INTERNAL_a9a26581_4_k_cu_06f8db6d_97064cuda3std6ranges3__45__cpo9iter_moveE)
_ZN39_INTERNAL_a9a26581_4_k_cu_06f8db6d_97064cuda3std6ranges3__45__cpo9iter_moveE:
	.zero		1
	.type		_ZN39_INTERNAL_a9a26581_4_k_cu_06f8db6d_97064cuda3std3__45__cpo5beginE,@object
	.size		_ZN39_INTERNAL_a9a26581_4_k_cu_06f8db6d_97064cuda3std3__45__cpo5beginE,(_ZN39_INTERNAL_a9a26581_4_k_cu_06f8db6d_97064cuda3std3__441_GLOBAL__N__a9a26581_4_k_cu_06f8db6d_97066ignoreE - _ZN39_INTERNAL_a9a26581_4_k_cu_06f8db6d_97064cuda3std3__45__cpo5beginE)
_ZN39_INTERNAL_a9a26581_4_k_cu_06f8db6d_97064cuda3std3__45__cpo5beginE:
	.zero		1
	.type		_ZN39_INTERNAL_a9a26581_4_k_cu_06f8db6d_97064cuda3std3__441_GLOBAL__N__a9a26581_4_k_cu_06f8db6d_97066ignoreE,@object
	.size		_ZN39_INTERNAL_a9a26581_4_k_cu_06f8db6d_97064cuda3std3__441_GLOBAL__N__a9a26581_4_k_cu_06f8db6d_97066ignoreE,(_ZN39_INTERNAL_a9a26581_4_k_cu_06f8db6d_97064cute7productE - _ZN39_INTERNAL_a9a26581_4_k_cu_06f8db6d_97064cuda3std3__441_GLOBAL__N__a9a26581_4_k_cu_06f8db6d_97066ignoreE)
_ZN39_INTERNAL_a9a26581_4_k_cu_06f8db6d_97064cuda3std3__441_GLOBAL__N__a9a26581_4_k_cu_06f8db6d_97066ignoreE:
	.zero		1
	.type		_ZN39_INTERNAL_a9a26581_4_k_cu_06f8db6d_97064cute7productE,@object
	.size		_ZN39_INTERNAL_a9a26581_4_k_cu_06f8db6d_97064cute7productE,(_ZN39_INTERNAL_a9a26581_4_k_cu_06f8db6d_97064cuda3std3__45__cpo3endE - _ZN39_INTERNAL_a9a26581_4_k_cu_06f8db6d_97064cute7productE)
_ZN39_INTERNAL_a9a26581_4_k_cu_06f8db6d_97064cute7productE:
	.zero		1
	.type		_ZN39_INTERNAL_a9a26581_4_k_cu_06f8db6d_97064cuda3std3__45__cpo3endE,@object
	.size		_ZN39_INTERNAL_a9a26581_4_k_cu_06f8db6d_97064cuda3std3__45__cpo3endE,(_ZN39_INTERNAL_a9a26581_4_k_cu_06f8db6d_97064cuda3std3__419piecewise_constructE - _ZN39_INTERNAL_a9a26581_4_k_cu_06f8db6d_97064cuda3std3__45__cpo3endE)
_ZN39_INTERNAL_a9a26581_4_k_cu_06f8db6d_97064cuda3std3__45__cpo3endE:
	.zero		1
	.type		_ZN39_INTERNAL_a9a26581_4_k_cu_06f8db6d_97064cuda3std3__419piecewise_constructE,@object
	.size		_ZN39_INTERNAL_a9a26581_4_k_cu_06f8db6d_97064cuda3std3__419piecewise_constructE,(_ZN39_INTERNAL_a9a26581_4_k_cu_06f8db6d_97064cuda3std3__45__cpo4cendE - _ZN39_INTERNAL_a9a26581_4_k_cu_06f8db6d_97064cuda3std3__419piecewise_constructE)
_ZN39_INTERNAL_a9a26581_4_k_cu_06f8db6d_97064cuda3std3__419piecewise_constructE:
	.zero		1
	.type		_ZN39_INTERNAL_a9a26581_4_k_cu_06f8db6d_97064cuda3std3__45__cpo4cendE,@object
	.size		_ZN39_INTERNAL_a9a26581_4_k_cu_06f8db6d_97064cuda3std3__45__cpo4cendE,(_ZN39_INTERNAL_a9a26581_4_k_cu_06f8db6d_97064cuda3std6ranges3__45__cpo4swapE - _ZN39_INTERNAL_a9a26581_4_k_cu_06f8db6d_97064cuda3std3__45__cpo4cendE)
_ZN39_INTERNAL_a9a26581_4_k_cu_06f8db6d_97064cuda3std3__45__cpo4cendE:
	.zero		1
	.type		_ZN39_INTERNAL_a9a26581_4_k_cu_06f8db6d_97064cuda3std6ranges3__45__cpo4swapE,@object
	.size		_ZN39_INTERNAL_a9a26581_4_k_cu_06f8db6d_97064cuda3std6ranges3__45__cpo4swapE,(.L_11 - _ZN39_INTERNAL_a9a26581_4_k_cu_06f8db6d_97064cuda3std6ranges3__45__cpo4swapE)
_ZN39_INTERNAL_a9a26581_4_k_cu_06f8db6d_97064cuda3std6ranges3__45__cpo4swapE:
	.zero		1
.L_11:


//--------------------- .nv.constant0._ZN7cutlass13device_kernelINS_4gemm6kernel13GemmUniversalIN4cute5tupleIJiiiiEEENS1_10collective13CollectiveMmaINS1_35MainloopSm100TmaUmmaWarpSpecializedILi5ELi2ELi4ENS5_IJNS4_1CILi1EEESB_SB_EEEEENS5_IJNSA_ILi64EEENSA_ILi256EEENSA_ILi128EEEEEENS_12float_e5m2_tENS5_IJlSB_lEEESI_SJ_NS4_8TiledMMAINS4_8MMA_AtomIJNS4_10MMA_TraitsINS4_19SM100_MMA_F8F6F4_SSEJSI_SI_fSE_SF_NS4_17integral_constantINS4_4UMMA5MajorELSQ_0EEESR_NSO_INSP_7ScaleInELSS_0EEEST_EEEEEENS4_6LayoutISC_NS5_IJNSA_ILi0EEESX_SX_EEEEENS5_IJNS4_10UnderscoreES10_S10_EEEEENS4_13SM90_TMA_LOADENS4_14ComposedLayoutINS4_7SwizzleILi3ELi4ELi3EEENS4_18smem_ptr_flag_bitsILi8EEENSW_INS5_IJNSA_ILi8EEESG_EEENS5_IJSG_SB_EEEEEEEvNS4_8identityES13_S1D_vS1E_EENS_8epilogue10collective18CollectiveEpilogueINS1G_23Sm100TmaWarpSpecializedILi4ELi2ELi32ELb0ELb0EEEJSH_NS5_IJNSW_ISE_SB_EES1L_EEESI_SJ_SI_SJ_NS1G_6fusion15FusionCallbacksIS1K_NS1N_17LinearCombinationISI_fSI_fLNS_15FloatRoundStyleE2EEESH_S1M_JEEENS4_5SM1004TMEM4LOAD26SM100_TMEM_LOAD_16dp32b32xES13_NS14_INS15_ILi2ELi4ELi3EEES18_NSW_INS5_IJS19_SE_EEENS5_IJSE_SB_EEEEEEENS4_39AutoVectorizingCopyWithAssumedAlignmentILi128EEENS4_14SM90_TMA_STOREES21_S23_S23_EEEvvEEEEvNT_6ParamsE --------------------------
	.section	.nv.constant0._ZN7cutlass13device_kernelINS_4gemm6kernel13GemmUniversalIN4cute5tupleIJiiiiEEENS1_10collective13CollectiveMmaINS1_35MainloopSm100TmaUmmaWarpSpecializedILi5ELi2ELi4ENS5_IJNS4_1CILi1EEESB_SB_EEEEENS5_IJNSA_ILi64EEENSA_ILi256EEENSA_ILi128EEEEEENS_12float_e5m2_tENS5_IJlSB_lEEESI_SJ_NS4_8TiledMMAINS4_8MMA_AtomIJNS4_10MMA_TraitsINS4_19SM100_MMA_F8F6F4_SSEJSI_SI_fSE_SF_NS4_17integral_constantINS4_4UMMA5MajorELSQ_0EEESR_NSO_INSP_7ScaleInELSS_0EEEST_EEEEEENS4_6LayoutISC_NS5_IJNSA_ILi0EEESX_SX_EEEEENS5_IJNS4_10UnderscoreES10_S10_EEEEENS4_13SM90_TMA_LOADENS4_14ComposedLayoutINS4_7SwizzleILi3ELi4ELi3EEENS4_18smem_ptr_flag_bitsILi8EEENSW_INS5_IJNSA_ILi8EEESG_EEENS5_IJSG_SB_EEEEEEEvNS4_8identityES13_S1D_vS1E_EENS_8epilogue10collective18CollectiveEpilogueINS1G_23Sm100TmaWarpSpecializedILi4ELi2ELi32ELb0ELb0EEEJSH_NS5_IJNSW_ISE_SB_EES1L_EEESI_SJ_SI_SJ_NS1G_6fusion15FusionCallbacksIS1K_NS1N_17LinearCombinationISI_fSI_fLNS_15FloatRoundStyleE2EEESH_S1M_JEEENS4_5SM1004TMEM4LOAD26SM100_TMEM_LOAD_16dp32b32xES13_NS14_INS15_ILi2ELi4ELi3EEES18_NSW_INS5_IJS19_SE_EEENS5_IJSE_SB_EEEEEEENS4_39AutoVectorizingCopyWithAssumedAlignmentILi128EEENS4_14SM90_TMA_STOREES21_S23_S23_EEEvvEEEEvNT_6ParamsE,"a",@progbits
	.sectionflags	@""
	.align	4
.nv.constant0._ZN7cutlass13device_kernelINS_4gemm6kernel13GemmUniversalIN4cute5tupleIJiiiiEEENS1_10collective13CollectiveMmaINS1_35MainloopSm100TmaUmmaWarpSpecializedILi5ELi2ELi4ENS5_IJNS4_1CILi1EEESB_SB_EEEEENS5_IJNSA_ILi64EEENSA_ILi256EEENSA_ILi128EEEEEENS_12float_e5m2_tENS5_IJlSB_lEEESI_SJ_NS4_8TiledMMAINS4_8MMA_AtomIJNS4_10MMA_TraitsINS4_19SM100_MMA_F8F6F4_SSEJSI_SI_fSE_SF_NS4_17integral_constantINS4_4UMMA5MajorELSQ_0EEESR_NSO_INSP_7ScaleInELSS_0EEEST_EEEEEENS4_6LayoutISC_NS5_IJNSA_ILi0EEESX_SX_EEEEENS5_IJNS4_10UnderscoreES10_S10_EEEEENS4_13SM90_TMA_LOADENS4_14ComposedLayoutINS4_7SwizzleILi3ELi4ELi3EEENS4_18smem_ptr_flag_bitsILi8EEENSW_INS5_IJNSA_ILi8EEESG_EEENS5_IJSG_SB_EEEEEEEvNS4_8identityES13_S1D_vS1E_EENS_8epilogue10collective18CollectiveEpilogueINS1G_23Sm100TmaWarpSpecializedILi4ELi2ELi32ELb0ELb0EEEJSH_NS5_IJNSW_ISE_SB_EES1L_EEESI_SJ_SI_SJ_NS1G_6fusion15FusionCallbacksIS1K_NS1N_17LinearCombinationISI_fSI_fLNS_15FloatRoundStyleE2EEESH_S1M_JEEENS4_5SM1004TMEM4LOAD26SM100_TMEM_LOAD_16dp32b32xES13_NS14_INS15_ILi2ELi4ELi3EEES18_NSW_INS5_IJS19_SE_EEENS5_IJSE_SB_EEEEEEENS4_39AutoVectorizingCopyWithAssumedAlignmentILi128EEENS4_14SM90_TMA_STOREES21_S23_S23_EEEvvEEEEvNT_6ParamsE:
	.zero		2944


//--------------------- SYMBOLS --------------------------

	.type		.nv.reservedSmem.offset0,@object
	.size		.nv.reservedSmem.offset0,0x4
	.type		.nv.reservedSmem.cap,@object
	.size		.nv.reservedSmem.cap,0x4
	.type		__assertfail,@function
